def attn_fwd(
    Q,
    K,
    V,
    Out,
    Lse,
    sm_scale,
    stride_qz,
    stride_qh,
    stride_qm,
    stride_qk,
    stride_kz,
    stride_kh,
    stride_kn,
    stride_kk,
    stride_vz,
    stride_vh,
    stride_vn,
    stride_vk,
    stride_oz,
    stride_oh,
    stride_om,
    stride_ok,
    seqlen_q,
    seqlen_k,
    BLOCK_M: tl.constexpr,
    BLOCK_N: tl.constexpr,
    HEAD_DIM: tl.constexpr,
    CAUSAL: tl.constexpr,
):
    start_m = tl.program_id(0)
    off_hz = tl.program_id(1)
    q_off = off_hz * stride_qh
    k_off = off_hz * stride_kh
    v_off = off_hz * stride_vh
    offs_m = start_m * BLOCK_M + tl.arange(0, BLOCK_M)
    offs_d = tl.arange(0, HEAD_DIM)
    offs_n = tl.arange(0, BLOCK_N)
    q_ptrs = Q + q_off + offs_m[:, None] * stride_qm + offs_d[None, :] * stride_qk
    k_ptrs = K + k_off + offs_d[:, None] * stride_kk + offs_n[None, :] * stride_kn
    v_ptrs = V + v_off + offs_n[:, None] * stride_vn + offs_d[None, :] * stride_vk
    m_i = tl.full([BLOCK_M], float("-inf"), dtype=tl.float32)
    l_i = tl.zeros([BLOCK_M], dtype=tl.float32) + 1.0
    acc = tl.zeros([BLOCK_M, HEAD_DIM], dtype=tl.float32)
    q = tl.load(q_ptrs)
    acc, l_i, m_i = _attn_fwd_inner(
        acc,
        l_i,
        m_i,
        q,
        k_ptrs,
        v_ptrs,
        sm_scale,
        stride_kn,
        stride_vn,
        start_m,
        seqlen_k,
        BLOCK_M,
        BLOCK_N,
        HEAD_DIM,
        CAUSAL,
    )
    acc = acc / l_i[:, None]
    lse = m_i + tl.math.log2(l_i) / 1.4426950408889634
    o_ptrs = (
        Out
        + off_hz * stride_oh
        + offs_m[:, None] * stride_om
        + offs_d[None, :] * stride_ok
    )
    tl.store(o_ptrs, acc.to(Out.dtype.element_ty))
    tl.store(Lse + off_hz * seqlen_q + offs_m, lse)

# config = {"BLOCK_M": 32, "BLOCK_N": 128, "HEAD_DIM": 64, "arch": "sm_100", "causal": true, "dtype": "bf16", "num_stages": 2, "num_warps": 4}
# arch = sm_100


// ===== COMPILED SASS (sm_100a) =====

	.target	sm_100a

	.elftype	@"ET_EXEC"


//--------------------- .note.nv.tkinfo           --------------------------
	.section	.note.nv.tkinfo,"",@"SHT_NOTE"
	.sectionflags	@"SHF_NOTE_NV_TKINFO"
	.tkinfo
        /*0018*/ 	.word	0x00000081
        /*0030*/ 	.string	""
        /*0030*/ 	.string	"ptxas-blackwell"
        /*0030*/ 	.string	"Cuda compilation tools, release 12.9, V12.9.86"
        /*0030*/ 	.string	"Build cuda_12.9.r12.9/compiler.36037853_0"
        /*0030*/ 	.string	"-v  -suppress-debug-info  -lineinfo  -arch sm_100a "



//--------------------- .note.nv.cuver            --------------------------
	.section	.note.nv.cuver,"",@"SHT_NOTE"
	.sectionflags	@"SHF_NOTE_NV_CUVER"
        /*0018*/ 	.short	0x0001
        /*001a*/ 	.short	0x0064
        /*001c*/ 	.short	0x0001
        /*001e*/ 	.short	0x0000
        /*0020*/ 	.short	0x0001
        /*0022*/ 	.short	0x0000


//--------------------- .nv.info                  --------------------------
	.section	.nv.info,"",@"SHT_CUDA_INFO"
	.align	4


	//----- nvinfo : EIATTR_REGCOUNT
	.align		4
        /*0000*/ 	.byte	0x04, 0x2f
        /*0002*/ 	.short	(.L_2 - .L_1)
	.align		4
.L_1:
        /*0004*/ 	.word	index@(attn_fwd)
        /*0008*/ 	.word	0x000000ff


	//----- nvinfo : EIATTR_FRAME_SIZE
	.align		4
.L_2:
        /*000c*/ 	.byte	0x04, 0x11
        /*000e*/ 	.short	(.L_4 - .L_3)
	.align		4
.L_3:
        /*0010*/ 	.word	index@(attn_fwd)
        /*0014*/ 	.word	0x00000240


	//----- nvinfo : EIATTR_MIN_STACK_SIZE
	.align		4
.L_4:
        /*0018*/ 	.byte	0x04, 0x12
        /*001a*/ 	.short	(.L_6 - .L_5)
	.align		4
.L_5:
        /*001c*/ 	.word	index@(attn_fwd)
        /*0020*/ 	.word	0x00000240
.L_6:


//--------------------- .nv.info.attn_fwd         --------------------------
	.section	.nv.info.attn_fwd,"",@"SHT_CUDA_INFO"
	.sectionflags	@""
	.align	4


	//----- nvinfo : EIATTR_CUDA_API_VERSION
	.align		4
        /*0000*/ 	.byte	0x04, 0x37
        /*0002*/ 	.short	(.L_8 - .L_7)
.L_7:
        /*0004*/ 	.word	0x00000081


	//----- nvinfo : EIATTR_KPARAM_INFO
	.align		4
.L_8:
        /*0008*/ 	.byte	0x04, 0x17
        /*000a*/ 	.short	(.L_10 - .L_9)
.L_9:
        /*000c*/ 	.word	0x00000000
        /*0010*/ 	.short	0x0019
        /*0012*/ 	.short	0x0080
        /*0014*/ 	.byte	0x00, 0xf4, 0x21, 0x00


	//----- nvinfo : EIATTR_KPARAM_INFO
	.align		4
.L_10:
        /*0018*/ 	.byte	0x04, 0x17
        /*001a*/ 	.short	(.L_12 - .L_11)
.L_11:
        /*001c*/ 	.word	0x00000000
        /*0020*/ 	.short	0x0018
        /*0022*/ 	.short	0x0078
        /*0024*/ 	.byte	0x00, 0xf4, 0x21, 0x00


	//----- nvinfo : EIATTR_KPARAM_INFO
	.align		4
.L_12:
        /*0028*/ 	.byte	0x04, 0x17
        /*002a*/ 	.short	(.L_14 - .L_13)
.L_13:
        /*002c*/ 	.word	0x00000000
        /*0030*/ 	.short	0x0017
        /*0032*/ 	.short	0x0070
        /*0034*/ 	.byte	0x00, 0xf0, 0x11, 0x00


	//----- nvinfo : EIATTR_KPARAM_INFO
	.align		4
.L_14:
        /*0038*/ 	.byte	0x04, 0x17
        /*003a*/ 	.short	(.L_16 - .L_15)
.L_15:
        /*003c*/ 	.word	0x00000000
        /*0040*/ 	.short	0x0016
        /*0042*/ 	.short	0x006c
        /*0044*/ 	.byte	0x00, 0xf0, 0x11, 0x00


	//----- nvinfo : EIATTR_KPARAM_INFO
	.align		4
.L_16:
        /*0048*/ 	.byte	0x04, 0x17
        /*004a*/ 	.short	(.L_18 - .L_17)
.L_17:
        /*004c*/ 	.word	0x00000000
        /*0050*/ 	.short	0x0015
        /*0052*/ 	.short	0x0068
        /*0054*/ 	.byte	0x00, 0xf0, 0x11, 0x00


	//----- nvinfo : EIATTR_KPARAM_INFO
	.align		4
.L_18:
        /*0058*/ 	.byte	0x04, 0x17
        /*005a*/ 	.short	(.L_20 - .L_19)
.L_19:
        /*005c*/ 	.word	0x00000000
        /*0060*/ 	.short	0x0014
        /*0062*/ 	.short	0x0064
        /*0064*/ 	.byte	0x00, 0xf0, 0x11, 0x00


	//----- nvinfo : EIATTR_KPARAM_INFO
	.align		4
.L_20:
        /*0068*/ 	.byte	0x04, 0x17
        /*006a*/ 	.short	(.L_22 - .L_21)
.L_21:
        /*006c*/ 	.word	0x00000000
        /*0070*/ 	.short	0x0013
        /*0072*/ 	.short	0x0060
        /*0074*/ 	.byte	0x00, 0xf0, 0x11, 0x00


	//----- nvinfo : EIATTR_KPARAM_INFO
	.align		4
.L_22:
        /*0078*/ 	.byte	0x04, 0x17
        /*007a*/ 	.short	(.L_24 - .L_23)
.L_23:
        /*007c*/ 	.word	0x00000000
        /*0080*/ 	.short	0x0012
        /*0082*/ 	.short	0x005c
        /*0084*/ 	.byte	0x00, 0xf0, 0x11, 0x00


	//----- nvinfo : EIATTR_KPARAM_INFO
	.align		4
.L_24:
        /*0088*/ 	.byte	0x04, 0x17
        /*008a*/ 	.short	(.L_26 - .L_25)
.L_25:
        /*008c*/ 	.word	0x00000000
        /*0090*/ 	.short	0x0011
        /*0092*/ 	.short	0x0058
        /*0094*/ 	.byte	0x00, 0xf0, 0x11, 0x00


	//----- nvinfo : EIATTR_KPARAM_INFO
	.align		4
.L_26:
        /*0098*/ 	.byte	0x04, 0x17
        /*009a*/ 	.short	(.L_28 - .L_27)
.L_27:
        /*009c*/ 	.word	0x00000000
        /*00a0*/ 	.short	0x0010
        /*00a2*/ 	.short	0x0054
        /*00a4*/ 	.byte	0x00, 0xf0, 0x11, 0x00


	//----- nvinfo : EIATTR_KPARAM_INFO
	.align		4
.L_28:
        /*00a8*/ 	.byte	0x04, 0x17
        /*00aa*/ 	.short	(.L_30 - .L_29)
.L_29:
        /*00ac*/ 	.word	0x00000000
        /*00b0*/ 	.short	0x000f
        /*00b2*/ 	.short	0x0050
        /*00b4*/ 	.byte	0x00, 0xf0, 0x11, 0x00


	//----- nvinfo : EIATTR_KPARAM_INFO
	.align		4
.L_30:
        /*00b8*/ 	.byte	0x04, 0x17
        /*00ba*/ 	.short	(.L_32 - .L_31)
.L_31:
        /*00bc*/ 	.word	0x00000000
        /*00c0*/ 	.short	0x000e
        /*00c2*/ 	.short	0x004c
        /*00c4*/ 	.byte	0x00, 0xf0, 0x11, 0x00


	//----- nvinfo : EIATTR_KPARAM_INFO
	.align		4
.L_32:
        /*00c8*/ 	.byte	0x04, 0x17
        /*00ca*/ 	.short	(.L_34 - .L_33)
.L_33:
        /*00cc*/ 	.word	0x00000000
        /*00d0*/ 	.short	0x000d
        /*00d2*/ 	.short	0x0048
        /*00d4*/ 	.byte	0x00, 0xf0, 0x11, 0x00


	//----- nvinfo : EIATTR_KPARAM_INFO
	.align		4
.L_34:
        /*00d8*/ 	.byte	0x04, 0x17
        /*00da*/ 	.short	(.L_36 - .L_35)
.L_35:
        /*00dc*/ 	.word	0x00000000
        /*00e0*/ 	.short	0x000c
        /*00e2*/ 	.short	0x0044
        /*00e4*/ 	.byte	0x00, 0xf0, 0x11, 0x00


	//----- nvinfo : EIATTR_KPARAM_INFO
	.align		4
.L_36:
        /*00e8*/ 	.byte	0x04, 0x17
        /*00ea*/ 	.short	(.L_38 - .L_37)
.L_37:
        /*00ec*/ 	.word	0x00000000
        /*00f0*/ 	.short	0x000b
        /*00f2*/ 	.short	0x0040
        /*00f4*/ 	.byte	0x00, 0xf0, 0x11, 0x00


	//----- nvinfo : EIATTR_KPARAM_INFO
	.align		4
.L_38:
        /*00f8*/ 	.byte	0x04, 0x17
        /*00fa*/ 	.short	(.L_40 - .L_39)
.L_39:
        /*00fc*/ 	.word	0x00000000
        /*0100*/ 	.short	0x000a
        /*0102*/ 	.short	0x003c
        /*0104*/ 	.byte	0x00, 0xf0, 0x11, 0x00


	//----- nvinfo : EIATTR_KPARAM_INFO
	.align		4
.L_40:
        /*0108*/ 	.byte	0x04, 0x17
        /*010a*/ 	.short	(.L_42 - .L_41)
.L_41:
        /*010c*/ 	.word	0x00000000
        /*0110*/ 	.short	0x0009
        /*0112*/ 	.short	0x0038
        /*0114*/ 	.byte	0x00, 0xf0, 0x11, 0x00


	//----- nvinfo : EIATTR_KPARAM_INFO
	.align		4
.L_42:
        /*0118*/ 	.byte	0x04, 0x17
        /*011a*/ 	.short	(.L_44 - .L_43)
.L_43:
        /*011c*/ 	.word	0x00000000
        /*0120*/ 	.short	0x0008
        /*0122*/ 	.short	0x0034
        /*0124*/ 	.byte	0x00, 0xf0, 0x11, 0x00


	//----- nvinfo : EIATTR_KPARAM_INFO
	.align		4
.L_44:
        /*0128*/ 	.byte	0x04, 0x17
        /*012a*/ 	.short	(.L_46 - .L_45)
.L_45:
        /*012c*/ 	.word	0x00000000
        /*0130*/ 	.short	0x0007
        /*0132*/ 	.short	0x0030
        /*0134*/ 	.byte	0x00, 0xf0, 0x11, 0x00


	//----- nvinfo : EIATTR_KPARAM_INFO
	.align		4
.L_46:
        /*0138*/ 	.byte	0x04, 0x17
        /*013a*/ 	.short	(.L_48 - .L_47)
.L_47:
        /*013c*/ 	.word	0x00000000
        /*0140*/ 	.short	0x0006
        /*0142*/ 	.short	0x002c
        /*0144*/ 	.byte	0x00, 0xf0, 0x11, 0x00


	//----- nvinfo : EIATTR_KPARAM_INFO
	.align		4
.L_48:
        /*0148*/ 	.byte	0x04, 0x17
        /*014a*/ 	.short	(.L_50 - .L_49)
.L_49:
        /*014c*/ 	.word	0x00000000
        /*0150*/ 	.short	0x0005
        /*0152*/ 	.short	0x0028
        /*0154*/ 	.byte	0x00, 0xf0, 0x11, 0x00


	//----- nvinfo : EIATTR_KPARAM_INFO
	.align		4
.L_50:
        /*0158*/ 	.byte	0x04, 0x17
        /*015a*/ 	.short	(.L_52 - .L_51)
.L_51:
        /*015c*/ 	.word	0x00000000
        /*0160*/ 	.short	0x0004
        /*0162*/ 	.short	0x0020
        /*0164*/ 	.byte	0x00, 0xf4, 0x21, 0x00


	//----- nvinfo : EIATTR_KPARAM_INFO
	.align		4
.L_52:
        /*0168*/ 	.byte	0x04, 0x17
        /*016a*/ 	.short	(.L_54 - .L_53)
.L_53:
        /*016c*/ 	.word	0x00000000
        /*0170*/ 	.short	0x0003
        /*0172*/ 	.short	0x0018
        /*0174*/ 	.byte	0x00, 0xf4, 0x21, 0x00


	//----- nvinfo : EIATTR_KPARAM_INFO
	.align		4
.L_54:
        /*0178*/ 	.byte	0x04, 0x17
        /*017a*/ 	.short	(.L_56 - .L_55)
.L_55:
        /*017c*/ 	.word	0x00000000
        /*0180*/ 	.short	0x0002
        /*0182*/ 	.short	0x0010
        /*0184*/ 	.byte	0x00, 0xf4, 0x21, 0x00


	//----- nvinfo : EIATTR_KPARAM_INFO
	.align		4
.L_56:
        /*0188*/ 	.byte	0x04, 0x17
        /*018a*/ 	.short	(.L_58 - .L_57)
.L_57:
        /*018c*/ 	.word	0x00000000
        /*0190*/ 	.short	0x0001
        /*0192*/ 	.short	0x0008
        /*0194*/ 	.byte	0x00, 0xf4, 0x21, 0x00


	//----- nvinfo : EIATTR_KPARAM_INFO
	.align		4
.L_58:
        /*0198*/ 	.byte	0x04, 0x17
        /*019a*/ 	.short	(.L_60 - .L_59)
.L_59:
        /*019c*/ 	.word	0x00000000
        /*01a0*/ 	.short	0x0000
        /*01a2*/ 	.short	0x0000
        /*01a4*/ 	.byte	0x00, 0xf4, 0x21, 0x00


	//----- nvinfo : EIATTR_SPARSE_MMA_MASK
	.align		4
.L_60:
        /*01a8*/ 	.byte	0x03, 0x50
        /*01aa*/ 	.short	0x0000


	//----- nvinfo : EIATTR_MAXREG_COUNT
	.align		4
        /*01ac*/ 	.byte	0x03, 0x1b
        /*01ae*/ 	.short	0x00ff


	//----- nvinfo : EIATTR_NUM_BARRIERS
	.align		4
        /*01b0*/ 	.byte	0x02, 0x4c
        /*01b2*/ 	.byte	0x01
	.zero		1


	//----- nvinfo : EIATTR_ANNOTATIONS
	.align		4
        /*01b4*/ 	.byte	0x04, 0x55
        /*01b6*/ 	.short	(.L_62 - .L_61)


	//   ....[0]....
.L_61:
        /*01b8*/ 	.word	0x00000001
        /*01bc*/ 	.byte	0xf0, 0x0a, 0x00, 0x00, 0x01, 0x00, 0x00, 0x00, 0x30, 0x0b, 0x00, 0x00, 0x01, 0x00, 0x00, 0x00
        /* <DEDUP_REMOVED lines=70> */
        /*062c*/ 	.byte	0xb0, 0x42, 0x00, 0x00, 0x01, 0x00, 0x00, 0x00, 0xf0, 0x42, 0x00, 0x00


	//----- nvinfo : EIATTR_COOP_GROUP_MASK_REGIDS
	.align		4
.L_62:
        /*0638*/ 	.byte	0x04, 0x29
        /*063a*/ 	.short	(.L_64 - .L_63)


	//   ....[0]....
.L_63:
        /*063c*/ 	.word	0xffffffff


	//   ....[1]....
        /*0640*/ 	.word	0xffffffff


	//   ....[2]....
        /*0644*/ 	.word	0xffffffff


	//   ....[3]....
        /*0648*/ 	.word	0xffffffff


	//   ....[4]....
        /*064c*/ 	.word	0xffffffff


	//   ....[5]....
        /*0650*/ 	.word	0xffffffff


	//   ....[6]....
        /*0654*/ 	.word	0xffffffff


	//   ....[7]....
        /*0658*/ 	.word	0xffffffff


	//   ....[8]....
        /*065c*/ 	.word	0xffffffff


	//   ....[9]....
        /*0660*/ 	.word	0xffffffff


	//   ....[10]....
        /*0664*/ 	.word	0xffffffff


	//   ....[11]....
        /*0668*/ 	.word	0xffffffff


	//   ....[12]....
        /*066c*/ 	.word	0xffffffff


	//   ....[13]....
        /*0670*/ 	.word	0xffffffff


	//   ....[14]....
        /*0674*/ 	.word	0xffffffff


	//   ....[15]....
        /*0678*/ 	.word	0xffffffff


	//   ....[16]....
        /*067c*/ 	.word	0xffffffff


	//   ....[17]....
        /*0680*/ 	.word	0xffffffff


	//   ....[18]....
        /*0684*/ 	.word	0xffffffff


	//   ....[19]....
        /*0688*/ 	.word	0xffffffff


	//----- nvinfo : EIATTR_COOP_GROUP_INSTR_OFFSETS
	.align		4
.L_64:
        /*068c*/ 	.byte	0x04, 0x28
        /*068e*/ 	.short	(.L_66 - .L_65)


	//   ....[0]....
.L_65:
        /*0690*/ 	.word	0x000045a0


	//   ....[1]....
        /*0694*/ 	.word	0x00004670


	//   ....[2]....
        /*0698*/ 	.word	0x00004680


	//   ....[3]....
        /*069c*/ 	.word	0x00004690


	//   ....[4]....
        /*06a0*/ 	.word	0x000046b0


	//   ....[5]....
        /*06a4*/ 	.word	0x000046e0


	//   ....[6]....
        /*06a8*/ 	.word	0x00004700


	//   ....[7]....
        /*06ac*/ 	.word	0x00004710


	//   ....[8]....
        /*06b0*/ 	.word	0x00004900


	//   ....[9]....
        /*06b4*/ 	.word	0x00004920


	//   ....[10]....
        /*06b8*/ 	.word	0x00005190


	//   ....[11]....
        /*06bc*/ 	.word	0x000051b0


	//   ....[12]....
        /*06c0*/ 	.word	0x000051c0


	//   ....[13]....
        /*06c4*/ 	.word	0x000051d0


	//   ....[14]....
        /*06c8*/ 	.word	0x00005220


	//   ....[15]....
        /*06cc*/ 	.word	0x00005230


	//   ....[16]....
        /*06d0*/ 	.word	0x00005240


	//   ....[17]....
        /*06d4*/ 	.word	0x00005250


	//   ....[18]....
        /*06d8*/ 	.word	0x00005310


	//   ....[19]....
        /*06dc*/ 	.word	0x00005330


	//----- nvinfo : EIATTR_VRC_CTA_INIT_COUNT
	.align		4
.L_66:
        /*06e0*/ 	.byte	0x02, 0x4a
	.zero		1
	.zero		1


	//----- nvinfo : EIATTR_EXIT_INSTR_OFFSETS
	.align		4
        /*06e4*/ 	.byte	0x04, 0x1c
        /*06e6*/ 	.short	(.L_68 - .L_67)


	//   ....[0]....
.L_67:
        /*06e8*/ 	.word	0x00007f70


	//   ....[1]....
        /*06ec*/ 	.word	0x00007fa0


	//----- nvinfo : EIATTR_REQNTID
	.align		4
.L_68:
        /*06f0*/ 	.byte	0x04, 0x10
        /*06f2*/ 	.short	(.L_70 - .L_69)
.L_69:
        /*06f4*/ 	.word	0x00000080
        /*06f8*/ 	.word	0x00000001
        /*06fc*/ 	.word	0x00000001


	//----- nvinfo : EIATTR_CBANK_PARAM_SIZE
	.align		4
.L_70:
        /*0700*/ 	.byte	0x03, 0x19
        /*0702*/ 	.short	0x0088


	//----- nvinfo : EIATTR_PARAM_CBANK
	.align		4
        /*0704*/ 	.byte	0x04, 0x0a
        /*0706*/ 	.short	(.L_72 - .L_71)
	.align		4
.L_71:
        /*0708*/ 	.word	index@(.nv.constant0.attn_fwd)
        /*070c*/ 	.short	0x0380
        /*070e*/ 	.short	0x0088


	//----- nvinfo : EIATTR_SW_WAR
	.align		4
.L_72:
        /*0710*/ 	.byte	0x04, 0x36
        /*0712*/ 	.short	(.L_74 - .L_73)
.L_73:
        /*0714*/ 	.word	0x00000008
.L_74:


//--------------------- .nv.compat                --------------------------
	.section	.nv.compat,"",@"SHT_CUDA_COMPAT_INFO"
	.align	4
        /*0000*/ 	.byte	0x02, 0x02, 0x01, 0x00, 0x02, 0x05, 0x05, 0x00, 0x02, 0x03, 0x00, 0x00, 0x02, 0x06, 0x01, 0x00


//--------------------- .nv.callgraph             --------------------------
	.section	.nv.callgraph,"",@"SHT_CUDA_CALLGRAPH"
	.align	4
	.sectionentsize	8
	.align		4
        /*0000*/ 	.word	0x00000000
	.align		4
        /*0004*/ 	.word	0xffffffff
	.align		4
        /*0008*/ 	.word	0x00000000
	.align		4
        /*000c*/ 	.word	0xfffffffe
	.align		4
        /*0010*/ 	.word	0x00000000
	.align		4
        /*0014*/ 	.word	0xfffffffd
	.align		4
        /*0018*/ 	.word	0x00000000
	.align		4
        /*001c*/ 	.word	0xfffffffc


//--------------------- .nv.constant4             --------------------------
	.section	.nv.constant4,"a",@progbits
	.align	8
	.align		8
.nv.constant4:
        /*0000*/ 	.dword	_$_str


//--------------------- .text.attn_fwd            --------------------------
	.section	.text.attn_fwd,"ax",@progbits
	.align	128
        .global         attn_fwd
        .type           attn_fwd,@function
        .size           attn_fwd,(.L_x_3 - attn_fwd)
        .other          attn_fwd,@"STO_CUDA_ENTRY STV_DEFAULT"
attn_fwd:
.text.attn_fwd:
[----:B------:R-:W0:Y:S01]  /*0000*/  LDC R1, c[0x0][0x37c] ;  /* 0x0000df00ff017b82 */ /* 0x000e220000000800 */
[----:B------:R-:W1:Y:S07]  /*0010*/  S2R R0, SR_CTAID.X ;  /* 0x0000000000007919 */ /* 0x000e6e0000002500 */
[----:B------:R-:W2:Y:S01]  /*0020*/  S2UR UR9, SR_CTAID.Y ;  /* 0x00000000000979c3 */ /* 0x000ea20000002600 */
[----:B------:R-:W2:Y:S01]  /*0030*/  LDCU.64 UR4, c[0x0][0x3b0] ;  /* 0x00007600ff0477ac */ /* 0x000ea20008000a00 */
[----:B0-----:R-:W-:Y:S01]  /*0040*/  VIADD R1, R1, 0xfffffdc0 ;  /* 0xfffffdc001017836 */ /* 0x001fe20000000000 */
[----:B------:R-:W0:Y:S01]  /*0050*/  S2R R31, SR_TID.X ;  /* 0x00000000001f7919 */ /* 0x000e220000002100 */
[----:B------:R-:W3:Y:S04]  /*0060*/  LDCU.64 UR10, c[0x0][0x358] ;  /* 0x00006b00ff0a77ac */ /* 0x000ee80008000a00 */
[----:B------:R-:W4:Y:S08]  /*0070*/  LDC R34, c[0x0][0x3b8] ;  /* 0x0000ee00ff227b82 */ /* 0x000f300000000800 */
[----:B------:R-:W5:Y:S01]  /*0080*/  LDC.64 R8, c[0x0][0x380] ;  /* 0x0000e000ff087b82 */ /* 0x000f620000000a00 */
[----:B--2---:R-:W-:-:S04]  /*0090*/  UIMAD UR4, UR9, UR4, URZ ;  /* 0x00000004090472a4 */ /* 0x004fc8000f8e02ff */
[----:B------:R-:W-:Y:S01]  /*00a0*/  USHF.L.U32 UR6, UR4, 0x1, URZ ;  /* 0x0000000104067899 */ /* 0x000fe200080006ff */
[----:B-1----:R-:W-:Y:S01]  /*00b0*/  IMAD.SHL.U32 R0, R0, 0x20, RZ ;  /* 0x0000002000007824 */ /* 0x002fe200078e00ff */
[----:B0-----:R-:W-:-:S04]  /*00c0*/  SHF.R.U32.HI R3, RZ, 0x5, R31 ;  /* 0x00000005ff037819 */ /* 0x001fc8000001161f */
[----:B------:R-:W-:Y:S02]  /*00d0*/  LOP3.LUT R2, R0, 0x1f, R31, 0xf8, !PT ;  /* 0x0000001f00027812 */ /* 0x000fe400078ef81f */
[----:B------:R-:W-:-:S03]  /*00e0*/  SGXT.U32 R3, R3, 0x2 ;  /* 0x000000020303781a */ /* 0x000fc60000000000 */
[----:B------:R-:W-:Y:S01]  /*00f0*/  IMAD R2, R2, UR5, RZ ;  /* 0x0000000502027c24 */ /* 0x000fe2000f8e02ff */
[----:B------:R-:W-:Y:S01]  /*0100*/  UIMAD.WIDE UR4, UR4, 0x2, URZ ;  /* 0x00000002040478a5 */ /* 0x000fe2000f8e02ff */
[----:B----4-:R-:W-:Y:S02]  /*0110*/  IMAD R4, R3, R34, RZ ;  /* 0x0000002203047224 */ /* 0x010fe400078e02ff */
[C---:B------:R-:W-:Y:S02]  /*0120*/  IMAD.SHL.U32 R3, R2.reuse, 0x2, RZ ;  /* 0x0000000202037824 */ /* 0x040fe400078e00ff */
[----:B------:R-:W-:Y:S01]  /*0130*/  IMAD.HI R2, R2, 0x2, RZ ;  /* 0x0000000202027827 */ /* 0x000fe200078e02ff */
[----:B------:R-:W-:Y:S02]  /*0140*/  LEA R5, R34, R4, 0x2 ;  /* 0x0000000422057211 */ /* 0x000fe400078e10ff */
[----:B-----5:R-:W-:-:S03]  /*0150*/  IADD3 R30, P0, P1, R3, UR6, R8 ;  /* 0x00000006031e7c10 */ /* 0x020fc6000f91e008 */
[----:B------:R-:W-:Y:S01]  /*0160*/  IMAD R7, R34, 0x4, R5 ;  /* 0x0000000422077824 */ /* 0x000fe200078e0205 */
[----:B------:R-:W-:Y:S02]  /*0170*/  IADD3.X R32, PT, PT, R2, UR5, R9, P0, P1 ;  /* 0x0000000502207c10 */ /* 0x000fe400087e2409 */
[-C--:B------:R-:W-:Y:S01]  /*0180*/  LEA R2, P0, R4, R30.reuse, 0x1 ;  /* 0x0000001e04027211 */ /* 0x080fe200078008ff */
[----:B------:R-:W-:Y:S01]  /*0190*/  IMAD R9, R34, 0x4, R7 ;  /* 0x0000000422097824 */ /* 0x000fe200078e0207 */
[----:B------:R-:W-:Y:S02]  /*01a0*/  LEA R6, P1, R7, R30, 0x1 ;  /* 0x0000001e07067211 */ /* 0x000fe400078208ff */
[----:B------:R-:W-:Y:S01]  /*01b0*/  LEA.HI.X.SX32 R3, R4, R32, 0x1, P0 ;  /* 0x0000002004037211 */ /* 0x000fe200000f0eff */
[C---:B------:R-:W-:Y:S01]  /*01c0*/  IMAD R11, R34.reuse, 0x4, R9 ;  /* 0x00000004220b7824 */ /* 0x040fe200078e0209 */
[----:B------:R-:W-:Y:S02]  /*01d0*/  LEA R4, P0, R5, R30, 0x1 ;  /* 0x0000001e05047211 */ /* 0x000fe400078008ff */
[----:B------:R-:W-:Y:S01]  /*01e0*/  LEA.HI.X.SX32 R7, R7, R32, 0x1, P1 ;  /* 0x0000002007077211 */ /* 0x000fe200008f0eff */
[----:B---3--:R0:W2:Y:S01]  /*01f0*/  LDG.E.U16 R20, desc[UR10][R2.64] ;  /* 0x0000000a02147981 */ /* 0x0080a2000c1e1500 */
[----:B------:R-:W-:-:S02]  /*0200*/  LEA R12, R34, R11, 0x2 ;  /* 0x0000000b220c7211 */ /* 0x000fc400078e10ff */
[----:B------:R-:W-:Y:S01]  /*0210*/  LEA.HI.X.SX32 R5, R5, R32, 0x1, P0 ;  /* 0x0000002005057211 */ /* 0x000fe200000f0eff */
[----:B------:R1:W3:Y:S01]  /*0220*/  LDG.E.U16 R22, desc[UR10][R6.64] ;  /* 0x0000000a06167981 */ /* 0x0002e2000c1e1500 */
[-C--:B------:R-:W-:Y:S01]  /*0230*/  LEA R8, P0, R9, R30.reuse, 0x1 ;  /* 0x0000001e09087211 */ /* 0x080fe200078008ff */
[C---:B------:R-:W-:Y:S01]  /*0240*/  IMAD R13, R34.reuse, 0x4, R12 ;  /* 0x00000004220d7824 */ /* 0x040fe200078e020c */
[----:B------:R-:W-:Y:S01]  /*0250*/  LEA R10, P1, R11, R30, 0x1 ;  /* 0x0000001e0b0a7211 */ /* 0x000fe200078208ff */
[----:B------:R4:W5:Y:S01]  /*0260*/  LDG.E.U16 R21, desc[UR10][R4.64] ;  /* 0x0000000a04157981 */ /* 0x000962000c1e1500 */
[----:B------:R-:W-:Y:S01]  /*0270*/  LEA.HI.X.SX32 R9, R9, R32, 0x1, P0 ;  /* 0x0000002009097211 */ /* 0x000fe200000f0eff */
[----:B------:R-:W-:-:S04]  /*0280*/  IMAD R14, R34, 0x4, R13 ;  /* 0x00000004220e7824 */ /* 0x000fc800078e020d */
[----:B------:R-:W-:Y:S01]  /*0290*/  IMAD R15, R34, 0x4, R14 ;  /* 0x00000004220f7824 */ /* 0x000fe200078e020e */
[----:B0-----:R-:W-:Y:S01]  /*02a0*/  LEA R2, P0, R12, R30, 0x1 ;  /* 0x0000001e0c027211 */ /* 0x001fe200078008ff */
[----:B------:R-:W5:Y:S03]  /*02b0*/  LDG.E.U16 R23, desc[UR10][R8.64] ;  /* 0x0000000a08177981 */ /* 0x000f66000c1e1500 */
[----:B------:R-:W-:Y:S02]  /*02c0*/  LEA R16, R34, R15, 0x2 ;  /* 0x0000000f22107211 */ /* 0x000fe400078e10ff */
[----:B------:R-:W-:-:S03]  /*02d0*/  LEA.HI.X.SX32 R11, R11, R32, 0x1, P1 ;  /* 0x000000200b0b7211 */ /* 0x000fc600008f0eff */
[----:B------:R-:W-:Y:S01]  /*02e0*/  IMAD R17, R34, 0x4, R16 ;  /* 0x0000000422117824 */ /* 0x000fe200078e0210 */
[----:B------:R-:W-:Y:S01]  /*02f0*/  LEA.HI.X.SX32 R3, R12, R32, 0x1, P0 ;  /* 0x000000200c037211 */ /* 0x000fe200000f0eff */
[----:B------:R0:W5:Y:S01]  /*0300*/  LDG.E.U16 R24, desc[UR10][R10.64] ;  /* 0x0000000a0a187981 */ /* 0x000162000c1e1500 */
[-C--:B-1----:R-:W-:Y:S01]  /*0310*/  LEA R6, P0, R13, R30.reuse, 0x1 ;  /* 0x0000001e0d067211 */ /* 0x082fe200078008ff */
[----:B------:R-:W-:Y:S01]  /*0320*/  IMAD R18, R34, 0x4, R17 ;  /* 0x0000000422127824 */ /* 0x000fe200078e0211 */
[----:B------:R-:W-:Y:S01]  /*0330*/  LEA R12, P1, R15, R30, 0x1 ;  /* 0x0000001e0f0c7211 */ /* 0x000fe200078208ff */
[----:B------:R1:W5:Y:S01]  /*0340*/  LDG.E.U16 R25, desc[UR10][R2.64] ;  /* 0x0000000a02197981 */ /* 0x000362000c1e1500 */
[----:B------:R-:W-:Y:S02]  /*0350*/  LEA.HI.X.SX32 R7, R13, R32, 0x1, P0 ;  /* 0x000000200d077211 */ /* 0x000fe400000f0eff */
[----:B----4-:R-:W-:Y:S01]  /*0360*/  LEA R4, P0, R14, R30, 0x1 ;  /* 0x0000001e0e047211 */ /* 0x010fe200078008ff */
[----:B0-----:R-:W-:-:S03]  /*0370*/  IMAD R11, R34, 0x4, R18 ;  /* 0x00000004220b7824 */ /* 0x001fc600078e0212 */
[----:B------:R-:W-:Y:S01]  /*0380*/  LEA.HI.X.SX32 R5, R14, R32, 0x1, P0 ;  /* 0x000000200e057211 */ /* 0x000fe200000f0eff */
[----:B------:R-:W4:Y:S01]  /*0390*/  LDG.E.U16 R26, desc[UR10][R6.64] ;  /* 0x0000000a061a7981 */ /* 0x000f22000c1e1500 */
[C---:B------:R-:W-:Y:S02]  /*03a0*/  LEA R8, P0, R17.reuse, R30, 0x1 ;  /* 0x0000001e11087211 */ /* 0x040fe400078008ff */
[C---:B------:R-:W-:Y:S01]  /*03b0*/  LEA R19, R34.reuse, R11, 0x2 ;  /* 0x0000000b22137211 */ /* 0x040fe200078e10ff */
[----:B------:R0:W4:Y:S01]  /*03c0*/  LDG.E.U16 R27, desc[UR10][R4.64] ;  /* 0x0000000a041b7981 */ /* 0x000122000c1e1500 */
[----:B------:R-:W-:Y:S02]  /*03d0*/  LEA.HI.X.SX32 R9, R17, R32, 0x1, P0 ;  /* 0x0000002011097211 */ /* 0x000fe400000f0eff */
[----:B------:R-:W-:Y:S01]  /*03e0*/  LEA R10, P0, R11, R30, 0x1 ;  /* 0x0000001e0b0a7211 */ /* 0x000fe200078008ff */
[----:B-1----:R-:W-:Y:S01]  /*03f0*/  IMAD R3, R34, 0x4, R19 ;  /* 0x0000000422037824 */ /* 0x002fe200078e0213 */
[-C--:B------:R-:W-:Y:S01]  /*0400*/  LEA.HI.X.SX32 R13, R15, R32.reuse, 0x1, P1 ;  /* 0x000000200f0d7211 */ /* 0x080fe200008f0eff */
[----:B------:R-:W4:Y:S01]  /*0410*/  LDG.E.U16 R29, desc[UR10][R8.64] ;  /* 0x0000000a081d7981 */ /* 0x000f22000c1e1500 */
[----:B------:R-:W-:-:S02]  /*0420*/  LEA.HI.X.SX32 R11, R11, R32, 0x1, P0 ;  /* 0x000000200b0b7211 */ /* 0x000fc400000f0eff */
[CC--:B------:R-:W-:Y:S01]  /*0430*/  LEA R14, P1, R3.reuse, R30.reuse, 0x1 ;  /* 0x0000001e030e7211 */ /* 0x0c0fe200078208ff */
[----:B------:R-:W-:Y:S01]  /*0440*/  IMAD R17, R34, 0x4, R3 ;  /* 0x0000000422117824 */ /* 0x000fe200078e0203 */
[C---:B------:R-:W-:Y:S01]  /*0450*/  LEA R2, P0, R16.reuse, R30, 0x1 ;  /* 0x0000001e10027211 */ /* 0x040fe200078008ff */
[----:B------:R1:W4:Y:S01]  /*0460*/  LDG.E.U16 R28, desc[UR10][R12.64] ;  /* 0x0000000a0c1c7981 */ /* 0x000322000c1e1500 */
[-C--:B------:R-:W-:Y:S02]  /*0470*/  LEA.HI.X.SX32 R15, R3, R32.reuse, 0x1, P1 ;  /* 0x00000020030f7211 */ /* 0x080fe400008f0eff */
[----:B------:R-:W-:Y:S01]  /*0480*/  LEA.HI.X.SX32 R3, R16, R32, 0x1, P0 ;  /* 0x0000002010037211 */ /* 0x000fe200000f0eff */
[----:B------:R-:W4:Y:S01]  /*0490*/  LDG.E.U16 R10, desc[UR10][R10.64] ;  /* 0x0000000a0a0a7981 */ /* 0x000f22000c1e1500 */
[CC--:B0-----:R-:W-:Y:S02]  /*04a0*/  LEA R4, P0, R18.reuse, R30.reuse, 0x1 ;  /* 0x0000001e12047211 */ /* 0x0c1fe400078008ff */
[----:B------:R-:W-:Y:S01]  /*04b0*/  LEA R6, P1, R19, R30, 0x1 ;  /* 0x0000001e13067211 */ /* 0x000fe200078208ff */
[----:B------:R-:W4:Y:S01]  /*04c0*/  LDG.E.U16 R14, desc[UR10][R14.64] ;  /* 0x0000000a0e0e7981 */ /* 0x000f22000c1e1500 */
[----:B------:R-:W-:-:S02]  /*04d0*/  LEA.HI.X.SX32 R5, R18, R32, 0x1, P0 ;  /* 0x0000002012057211 */ /* 0x000fc400000f0eff */
[----:B-1----:R-:W-:Y:S01]  /*04e0*/  LEA R12, P0, R17, R30, 0x1 ;  /* 0x0000001e110c7211 */ /* 0x002fe200078008ff */
[----:B------:R0:W4:Y:S01]  /*04f0*/  LDG.E.U16 R2, desc[UR10][R2.64] ;  /* 0x0000000a02027981 */ /* 0x000122000c1e1500 */
[-C--:B------:R-:W-:Y:S02]  /*0500*/  LEA.HI.X.SX32 R7, R19, R32.reuse, 0x1, P1 ;  /* 0x0000002013077211 */ /* 0x080fe400008f0eff */
[----:B------:R-:W-:Y:S01]  /*0510*/  LEA.HI.X.SX32 R13, R17, R32, 0x1, P0 ;  /* 0x00000020110d7211 */ /* 0x000fe200000f0eff */
[----:B------:R-:W4:Y:S04]  /*0520*/  LDG.E.U16 R4, desc[UR10][R4.64] ;  /* 0x0000000a04047981 */ /* 0x000f28000c1e1500 */
[----:B------:R-:W4:Y:S04]  /*0530*/  LDG.E.U16 R6, desc[UR10][R6.64] ;  /* 0x0000000a06067981 */ /* 0x000f28000c1e1500 */
[----:B------:R-:W4:Y:S01]  /*0540*/  LDG.E.U16 R12, desc[UR10][R12.64] ;  /* 0x0000000a0c0c7981 */ /* 0x000f22000c1e1500 */
[----:B------:R-:W1:Y:S01]  /*0550*/  S2UR UR8, SR_CgaCtaId ;  /* 0x00000000000879c3 */ /* 0x000e620000008800 */
[----:B------:R-:W-:-:S02]  /*0560*/  LOP3.LUT R8, R31, 0x3f, RZ, 0xc0, !PT ;  /* 0x0000003f1f087812 */ /* 0x000fc400078ec0ff */
[----:B------:R-:W-:Y:S02]  /*0570*/  SHF.R.S32.HI R9, RZ, 0x6, R31 ;  /* 0x00000006ff097819 */ /* 0x000fe4000001141f */
[----:B------:R-:W-:Y:S01]  /*0580*/  IADD3 R33, PT, PT, R0, 0x20, RZ ;  /* 0x0000002000217810 */ /* 0x000fe20007ffe0ff */
[----:B------:R-:W-:Y:S01]  /*0590*/  IMAD.SHL.U32 R16, R8, 0x2, RZ ;  /* 0x0000000208107824 */ /* 0x000fe200078e00ff */
[----:B------:R-:W-:Y:S01]  /*05a0*/  SGXT R9, R9, 0x1 ;  /* 0x000000010909781a */ /* 0x000fe20000000200 */
[----:B------:R-:W-:Y:S01]  /*05b0*/  UMOV UR4, 0x400 ;  /* 0x0000040000047882 */ /* 0x000fe20000000000 */
[----:B------:R-:W-:Y:S02]  /*05c0*/  ISETP.GE.AND P0, PT, R33, 0x1, PT ;  /* 0x000000012100780c */ /* 0x000fe40003f06270 */
[----:B------:R-:W-:-:S04]  /*05d0*/  LOP3.LUT R9, R16, 0x90, R9, 0x78, !PT ;  /* 0x0000009010097812 */ /* 0x000fc800078e7809 */
[----:B0-----:R-:W-:Y:S01]  /*05e0*/  LOP3.LUT R3, R9, 0x20, RZ, 0x3c, !PT ;  /* 0x0000002009037812 */ /* 0x001fe200078e3cff */
[----:B-1----:R-:W-:Y:S01]  /*05f0*/  ULEA UR8, UR8, UR4, 0x18 ;  /* 0x0000000408087291 */ /* 0x002fe2000f8ec0ff */
[----:B------:R-:W-:Y:S01]  /*0600*/  MOV R68, 0xff800000 ;  /* 0xff80000000447802 */ /* 0x000fe20000000f00 */
[----:B------:R-:W-:Y:S01]  /*0610*/  IMAD.MOV.U32 R69, RZ, RZ, -0x800000 ;  /* 0xff800000ff457424 */ /* 0x000fe200078e00ff */
[----:B------:R-:W-:Y:S01]  /*0620*/  MOV R172, 0x3f800000 ;  /* 0x3f80000000ac7802 */ /* 0x000fe20000000f00 */
[----:B------:R-:W-:Y:S01]  /*0630*/  IMAD.MOV.U32 R70, RZ, RZ, -0x800000 ;  /* 0xff800000ff467424 */ /* 0x000fe200078e00ff */
[----:B------:R-:W-:Y:S01]  /*0640*/  CS2R R92, SRZ ;  /* 0x00000000005c7805 */ /* 0x000fe2000001ff00 */
[----:B------:R-:W-:Y:S01]  /*0650*/  IMAD.MOV.U32 R71, RZ, RZ, -0x800000 ;  /* 0xff800000ff477424 */ /* 0x000fe200078e00ff */
[----:B------:R-:W-:Y:S01]  /*0660*/  CS2R R94, SRZ ;  /* 0x00000000005e7805 */ /* 0x000fe2000001ff00 */
[----:B------:R-:W-:Y:S01]  /*0670*/  IMAD.MOV.U32 R173, RZ, RZ, 0x3f800000 ;  /* 0x3f800000ffad7424 */ /* 0x000fe200078e00ff */
[----:B------:R-:W-:Y:S01]  /*0680*/  CS2R R96, SRZ ;  /* 0x0000000000607805 */ /* 0x000fe2000001ff00 */
[----:B------:R-:W-:Y:S01]  /*0690*/  IMAD.MOV.U32 R11, RZ, RZ, 0x3f800000 ;  /* 0x3f800000ff0b7424 */ /* 0x000fe200078e00ff */
[----:B------:R-:W-:-:S02]  /*06a0*/  CS2R R98, SRZ ;  /* 0x0000000000627805 */ /* 0x000fc4000001ff00 */
[----:B------:R-:W-:Y:S02]  /*06b0*/  CS2R R88, SRZ ;  /* 0x0000000000587805 */ /* 0x000fe4000001ff00 */
[----:B------:R-:W-:Y:S02]  /*06c0*/  CS2R R90, SRZ ;  /* 0x00000000005a7805 */ /* 0x000fe4000001ff00 */
[----:B------:R-:W-:Y:S02]  /*06d0*/  CS2R R100, SRZ ;  /* 0x0000000000647805 */ /* 0x000fe4000001ff00 */
[----:B------:R-:W-:Y:S01]  /*06e0*/  CS2R R102, SRZ ;  /* 0x0000000000667805 */ /* 0x000fe2000001ff00 */
[----:B--2---:R-:W-:Y:S04]  /*06f0*/  STS.U16 [R9+UR8+0x6000], R20 ;  /* 0x0060001409007988 */ /* 0x004fe80008000408 */
[----:B---3--:R-:W-:Y:S04]  /*0700*/  STS.U16 [R9+UR8+0x6200], R22 ;  /* 0x0062001609007988 */ /* 0x008fe80008000408 */
[----:B-----5:R-:W-:Y:S04]  /*0710*/  STS.U16 [R9+UR8+0x6400], R24 ;  /* 0x0064001809007988 */ /* 0x020fe80008000408 */
[----:B----4-:R-:W-:Y:S04]  /*0720*/  STS.U16 [R9+UR8+0x6600], R26 ;  /* 0x0066001a09007988 */ /* 0x010fe80008000408 */
[----:B------:R-:W-:Y:S04]  /*0730*/  STS.U16 [R9+UR8+0x6a00], R29 ;  /* 0x006a001d09007988 */ /* 0x000fe80008000408 */
[----:B------:R-:W-:Y:S04]  /*0740*/  STS.U16 [R9+UR8+0x6800], R28 ;  /* 0x0068001c09007988 */ /* 0x000fe80008000408 */
[----:B------:R0:W-:Y:S04]  /*0750*/  STS.U16 [R9+UR8+0x6c00], R10 ;  /* 0x006c000a09007988 */ /* 0x0001e80008000408 */
[----:B------:R-:W-:Y:S04]  /*0760*/  STS.U16 [R9+UR8+0x6e00], R14 ;  /* 0x006e000e09007988 */ /* 0x000fe80008000408 */
[----:B------:R-:W-:Y:S04]  /*0770*/  STS.U16 [R3+UR8+0x6100], R21 ;  /* 0x0061001503007988 */ /* 0x000fe80008000408 */
[----:B------:R-:W-:Y:S01]  /*0780*/  STS.U16 [R3+UR8+0x6300], R23 ;  /* 0x0063001703007988 */ /* 0x000fe20008000408 */
[----:B0-----:R-:W-:-:S03]  /*0790*/  IMAD.MOV.U32 R10, RZ, RZ, 0x3f800000 ;  /* 0x3f800000ff0a7424 */ /* 0x001fc600078e00ff */
[----:B------:R-:W-:Y:S04]  /*07a0*/  STS.U16 [R3+UR8+0x6500], R25 ;  /* 0x0065001903007988 */ /* 0x000fe80008000408 */
[----:B------:R-:W-:Y:S04]  /*07b0*/  STS.U16 [R3+UR8+0x6700], R27 ;  /* 0x0067001b03007988 */ /* 0x000fe80008000408 */
[----:B------:R0:W-:Y:S04]  /*07c0*/  STS.U16 [R3+UR8+0x6900], R2 ;  /* 0x0069000203007988 */ /* 0x0001e80008000408 */
[----:B------:R1:W-:Y:S04]  /*07d0*/  STS.U16 [R3+UR8+0x6b00], R4 ;  /* 0x006b000403007988 */ /* 0x0003e80008000408 */
[----:B------:R1:W-:Y:S04]  /*07e0*/  STS.U16 [R3+UR8+0x6d00], R6 ;  /* 0x006d000603007988 */ /* 0x0003e80008000408 */
[----:B------:R1:W-:Y:S01]  /*07f0*/  STS.U16 [R3+UR8+0x6f00], R12 ;  /* 0x006f000c03007988 */ /* 0x0003e20008000408 */
[----:B0-----:R-:W-:Y:S01]  /*0800*/  LOP3.LUT R2, R31, 0x7f, RZ, 0xc0, !PT ;  /* 0x0000007f1f027812 */ /* 0x001fe200078ec0ff */
[----:B------:R-:W-:Y:S06]  /*0810*/  @!P0 BRA `(.L_x_0) ;  /* 0x0000006000748947 */ /* 0x000fec0003800000 */
[----:B------:R-:W0:Y:S01]  /*0820*/  LDC.64 R124, c[0x0][0x3c0] ;  /* 0x0000f000ff7c7b82 */ /* 0x000e220000000a00 */
[--C-:B-1----:R-:W-:Y:S01]  /*0830*/  SHF.R.U32.HI R4, RZ, 0x6, R31.reuse ;  /* 0x00000006ff047819 */ /* 0x102fe2000001161f */
[----:B------:R-:W1:Y:S01]  /*0840*/  LDCU UR4, c[0x0][0x3c8] ;  /* 0x00007900ff0477ac */ /* 0x000e620008000800 */
[----:B------:R-:W-:Y:S01]  /*0850*/  SHF.R.U32.HI R7, RZ, 0x2, R31 ;  /* 0x00000002ff077819 */ /* 0x000fe2000001161f */
[----:B------:R-:W-:Y:S01]  /*0860*/  IMAD.MOV.U32 R174, RZ, RZ, -0x800000 ;  /* 0xff800000ffae7424 */ /* 0x000fe200078e00ff */
[----:B------:R-:W-:Y:S01]  /*0870*/  SGXT.U32 R4, R4, 0x1 ;  /* 0x000000010404781a */ /* 0x000fe20000000000 */
[----:B------:R-:W2:Y:S01]  /*0880*/  LDCU.64 UR6, c[0x0][0x3d0] ;  /* 0x00007a00ff0677ac */ /* 0x000ea20008000a00 */
[----:B------:R-:W-:Y:S01]  /*0890*/  SGXT.U32 R7, R7, 0x3 ;  /* 0x000000030707781a */ /* 0x000fe20000000000 */
[----:B------:R-:W3:Y:S01]  /*08a0*/  LDC.64 R12, c[0x0][0x390] ;  /* 0x0000e400ff0c7b82 */ /* 0x000ee20000000a00 */
[----:B------:R-:W-:Y:S01]  /*08b0*/  LOP3.LUT P0, RZ, R31, 0x3, RZ, 0xc0, !PT ;  /* 0x000000031fff7812 */ /* 0x000fe2000780c0ff */
[----:B------:R-:W4:Y:S01]  /*08c0*/  LDCU.64 UR12, c[0x0][0x388] ;  /* 0x00007100ff0c77ac */ /* 0x000f220008000a00 */
[----:B------:R-:W-:Y:S01]  /*08d0*/  LOP3.LUT R5, R0, 0x10, R7, 0xfe, !PT ;  /* 0x0000001000057812 */ /* 0x000fe200078efe07 */
[----:B------:R-:W-:-:S02]  /*08e0*/  IMAD.MOV.U32 R172, RZ, RZ, 0x3f800000 ;  /* 0x3f800000ffac7424 */ /* 0x000fc400078e00ff */
[----:B------:R-:W-:Y:S02]  /*08f0*/  IMAD.MOV.U32 R173, RZ, RZ, 0x3f800000 ;  /* 0x3f800000ffad7424 */ /* 0x000fe400078e00ff */
[----:B------:R-:W5:Y:S01]  /*0900*/  LDC R180, c[0x0][0x3d8] ;  /* 0x0000f600ffb47b82 */ /* 0x000f620000000800 */
[----:B-1----:R-:W-:Y:S02]  /*0910*/  IMAD R8, R8, UR4, RZ ;  /* 0x0000000408087c24 */ /* 0x002fe4000f8e02ff */
[----:B0-----:R-:W-:Y:S01]  /*0920*/  IMAD R10, R4, R125, RZ ;  /* 0x0000007d040a7224 */ /* 0x001fe200078e02ff */
[----:B--2---:R-:W-:Y:S02]  /*0930*/  UIMAD UR6, UR9, UR6, URZ ;  /* 0x00000006090672a4 */ /* 0x004fe4000f8e02ff */
[----:B------:R-:W-:Y:S02]  /*0940*/  IMAD R4, R124, UR9, RZ ;  /* 0x000000097c047c24 */ /* 0x000fe4000f8e02ff */
[----:B------:R-:W-:Y:S01]  /*0950*/  IMAD R14, R125, 0x2, R10 ;  /* 0x000000027d0e7824 */ /* 0x000fe200078e020a */
[----:B------:R-:W-:Y:S01]  /*0960*/  USHF.L.U32 UR4, UR6, 0x1, URZ ;  /* 0x0000000106047899 */ /* 0x000fe200080006ff */
[----:B------:R-:W-:-:S02]  /*0970*/  IMAD.SHL.U32 R6, R8, 0x2, RZ ;  /* 0x0000000208067824 */ /* 0x000fc400078e00ff */
[C---:B------:R-:W-:Y:S02]  /*0980*/  IMAD R16, R125.reuse, 0x2, R14 ;  /* 0x000000027d107824 */ /* 0x040fe400078e020e */
[----:B------:R-:W-:Y:S02]  /*0990*/  IMAD.SHL.U32 R3, R4, 0x2, RZ ;  /* 0x0000000204037824 */ /* 0x000fe400078e00ff */
[C---:B------:R-:W-:Y:S02]  /*09a0*/  IMAD R18, R125.reuse, 0x2, R16 ;  /* 0x000000027d127824 */ /* 0x040fe400078e0210 */
[----:B------:R-:W-:Y:S01]  /*09b0*/  IMAD R11, R2, UR7, RZ ;  /* 0x00000007020b7c24 */ /* 0x000fe2000f8e02ff */
[----:B----4-:R-:W-:Y:S01]  /*09c0*/  IADD3 R17, P1, P2, R6, UR12, R3 ;  /* 0x0000000c06117c10 */ /* 0x010fe2000fa3e003 */
[----:B------:R-:W-:Y:S01]  /*09d0*/  IMAD.HI R9, R8, 0x2, RZ ;  /* 0x0000000208097827 */ /* 0x000fe200078e02ff */
[----:B------:R-:W-:Y:S01]  /*09e0*/  LEA R20, R125, R18, 0x1 ;  /* 0x000000127d147211 */ /* 0x000fe200078e08ff */
[----:B------:R-:W-:Y:S01]  /*09f0*/  UIMAD.WIDE UR6, UR6, 0x2, URZ ;  /* 0x00000002060678a5 */ /* 0x000fe2000f8e02ff */
[-C--:B------:R-:W-:Y:S01]  /*0a00*/  LEA R142, P3, R10, R17.reuse, 0x1 ;  /* 0x000000110a8e7211 */ /* 0x080fe200078608ff */
[----:B------:R-:W-:Y:S01]  /*0a10*/  IMAD.HI R2, R4, 0x2, RZ ;  /* 0x0000000204027827 */ /* 0x000fe200078e02ff */
[----:B------:R-:W-:-:S02]  /*0a20*/  LEA R138, P5, R16, R17, 0x1 ;  /* 0x00000011108a7211 */ /* 0x000fc400078a08ff */
[-C--:B------:R-:W-:Y:S01]  /*0a30*/  LEA R140, P4, R14, R17.reuse, 0x1 ;  /* 0x000000110e8c7211 */ /* 0x080fe200078808ff */
[----:B------:R-:W-:Y:S01]  /*0a40*/  IMAD R22, R125, 0x2, R20 ;  /* 0x000000027d167824 */ /* 0x000fe200078e0214 */
[----:B------:R-:W-:Y:S01]  /*0a50*/  IADD3.X R9, PT, PT, R9, UR13, R2, P1, P2 ;  /* 0x0000000d09097c10 */ /* 0x000fe20008fe4402 */
[----:B------:R-:W-:Y:S01]  /*0a60*/  IMAD.SHL.U32 R15, R11, 0x2, RZ ;  /* 0x000000020b0f7824 */ /* 0x000fe200078e00ff */
[----:B------:R-:W-:Y:S01]  /*0a70*/  LEA R136, P6, R18, R17, 0x1 ;  /* 0x0000001112887211 */ /* 0x000fe200078c08ff */
[----:B------:R-:W-:Y:S01]  /*0a80*/  IMAD R24, R125, 0x2, R22 ;  /* 0x000000027d187824 */ /* 0x000fe200078e0216 */
[-C--:B------:R-:W-:Y:S01]  /*0a90*/  LEA.HI.X.SX32 R143, R10, R9.reuse, 0x1, P3 ;  /* 0x000000090a8f7211 */ /* 0x080fe200018f0eff */
[----:B------:R-:W-:Y:S01]  /*0aa0*/  IMAD.HI R2, R11, 0x2, RZ ;  /* 0x000000020b027827 */ /* 0x000fe200078e02ff */
[-C--:B------:R-:W-:Y:S02]  /*0ab0*/  LEA.HI.X.SX32 R139, R16, R9.reuse, 0x1, P5 ;  /* 0x00000009108b7211 */ /* 0x080fe400028f0eff */
[-C--:B------:R-:W-:Y:S01]  /*0ac0*/  LEA.HI.X.SX32 R141, R14, R9.reuse, 0x1, P4 ;  /* 0x000000090e8d7211 */ /* 0x080fe200020f0eff */
[C---:B------:R-:W-:Y:S01]  /*0ad0*/  IMAD R26, R125.reuse, 0x2, R24 ;  /* 0x000000027d1a7824 */ /* 0x040fe200078e0218 */
[----:B------:R-:W-:Y:S01]  /*0ae0*/  LEA.HI.X.SX32 R137, R18, R9, 0x1, P6 ;  /* 0x0000000912897211 */ /* 0x000fe200030f0eff */
[----:B------:R-:W-:Y:S01]  /*0af0*/  STL.64 [R1+0x238], R142 ;  /* 0x0002388e01007387 */ /* 0x000fe20000100a00 */
[-C--:B------:R-:W-:Y:S01]  /*0b00*/  LEA R14, P5, R24, R17.reuse, 0x1 ;  /* 0x00000011180e7211 */ /* 0x080fe200078a08ff */
[----:B-----5:R-:W-:Y:S01]  /*0b10*/  IMAD R123, R180, 0x46, RZ ;  /* 0x00000046b47b7824 */ /* 0x020fe200078e02ff */
[----:B------:R-:W-:Y:S01]  /*0b20*/  LEA R28, R125, R26, 0x1 ;  /* 0x0000001a7d1c7211 */ /* 0x000fe200078e08ff */
[----:B------:R0:W-:Y:S01]  /*0b30*/  STL.64 [R1+0x228], R138 ;  /* 0x0002288a01007387 */ /* 0x0001e20000100a00 */
[----:B------:R-:W-:Y:S01]  /*0b40*/  LEA R10, P6, R26, R17, 0x1 ;  /* 0x000000111a0a7211 */ /* 0x000fe200078c08ff */
[----:B------:R-:W-:Y:S01]  /*0b50*/  IMAD R113, R180, 0x4e, RZ ;  /* 0x0000004eb4717824 */ /* 0x000fe200078e02ff */
[----:B---3--:R-:W-:Y:S01]  /*0b60*/  IADD3 R12, P1, P2, R15, UR4, R12 ;  /* 0x000000040f0c7c10 */ /* 0x008fe2000fa3e00c */
[C---:B------:R-:W-:Y:S01]  /*0b70*/  IMAD R30, R125.reuse, 0x2, R28 ;  /* 0x000000027d1e7824 */ /* 0x040fe200078e021c */
[----:B------:R-:W-:Y:S01]  /*0b80*/  STL.64 [R1+0x230], R140 ;  /* 0x0002308c01007387 */ /* 0x000fe20000100a00 */
[-C--:B------:R-:W-:Y:S01]  /*0b90*/  LEA.HI.X.SX32 R15, R24, R9.reuse, 0x1, P5 ;  /* 0x00000009180f7211 */ /* 0x080fe200028f0eff */
[----:B------:R-:W-:Y:S01]  /*0ba0*/  IMAD.SHL.U32 R23, R180, 0x4, RZ ;  /* 0x00000004b4177824 */ /* 0x000fe200078e00ff */
[----:B------:R-:W-:Y:S01]  /*0bb0*/  LEA.HI.X.SX32 R11, R26, R9, 0x1, P6 ;  /* 0x000000091a0b7211 */ /* 0x000fe200030f0eff */
[----:B------:R-:W-:Y:S01]  /*0bc0*/  IMAD R32, R125, 0x2, R30 ;  /* 0x000000027d207824 */ /* 0x000fe200078e021e */
[----:B------:R1:W-:Y:S01]  /*0bd0*/  STL.64 [R1+0x220], R136 ;  /* 0x0002208801007387 */ /* 0x0003e20000100a00 */
[----:B------:R-:W-:Y:S01]  /*0be0*/  LOP3.LUT R3, R7, R0, RZ, 0xfc, !PT ;  /* 0x0000000007037212 */ /* 0x000fe200078efcff */
[----:B------:R-:W-:Y:S01]  /*0bf0*/  IMAD R177, R180, 0x44, RZ ;  /* 0x00000044b4b17824 */ /* 0x000fe200078e02ff */
[----:B0-----:R-:W-:Y:S01]  /*0c00*/  LEA R138, P3, R20, R17, 0x1 ;  /* 0x00000011148a7211 */ /* 0x001fe200078608ff */
[C---:B------:R-:W-:Y:S01]  /*0c10*/  IMAD R34, R125.reuse, 0x2, R32 ;  /* 0x000000027d227824 */ /* 0x040fe200078e0220 */
[--C-:B------:R-:W-:Y:S01]  /*0c20*/  LOP3.LUT R4, R0, 0x8, R7.reuse, 0xfe, !PT ;  /* 0x0000000800047812 */ /* 0x100fe200078efe07 */
[----:B------:R-:W-:Y:S01]  /*0c30*/  IMAD R127, R180, 0x4a, RZ ;  /* 0x0000004ab47f7824 */ /* 0x000fe200078e02ff */
[----:B------:R-:W-:Y:S01]  /*0c40*/  LEA.HI.X.SX32 R139, R20, R9, 0x1, P3 ;  /* 0x00000009148b7211 */ /* 0x000fe200018f0eff */
[C---:B------:R-:W-:Y:S01]  /*0c50*/  IMAD R29, R180.reuse, 0x27, RZ ;  /* 0x00000027b41d7824 */ /* 0x040fe200078e02ff */
[C---:B------:R-:W-:Y:S01]  /*0c60*/  LEA R36, R125.reuse, R34, 0x1 ;  /* 0x000000227d247211 */ /* 0x040fe200078e08ff */
[----:B------:R-:W-:Y:S01]  /*0c70*/  IMAD R31, R180, 0x28, RZ ;  /* 0x00000028b41f7824 */ /* 0x000fe200078e02ff */
[-C--:B------:R-:W-:Y:S01]  /*0c80*/  LEA R20, P3, R28, R17.reuse, 0x1 ;  /* 0x000000111c147211 */ /* 0x080fe200078608ff */
[----:B------:R-:W-:Y:S01]  /*0c90*/  STL.64 [R1+0x218], R138 ;  /* 0x0002188a01007387 */ /* 0x000fe20000100a00 */
[----:B-1----:R-:W-:Y:S01]  /*0ca0*/  LEA R136, P4, R22, R17, 0x1 ;  /* 0x0000001116887211 */ /* 0x002fe200078808ff */
[C---:B------:R-:W-:Y:S01]  /*0cb0*/  IMAD R38, R125.reuse, 0x2, R36 ;  /* 0x000000027d267824 */ /* 0x040fe200078e0224 */
[-C--:B------:R-:W-:Y:S01]  /*0cc0*/  LEA.HI.X.SX32 R21, R28, R9.reuse, 0x1, P3 ;  /* 0x000000091c157211 */ /* 0x080fe200018f0eff */
[----:B------:R-:W-:Y:S01]  /*0cd0*/  IMAD R115, R180, 0x22, RZ ;  /* 0x00000022b4737824 */ /* 0x000fe200078e02ff */
[----:B------:R-:W-:Y:S01]  /*0ce0*/  LEA.HI.X.SX32 R137, R22, R9, 0x1, P4 ;  /* 0x0000000916897211 */ /* 0x000fe200020f0eff */
[C---:B------:R-:W-:Y:S01]  /*0cf0*/  IMAD R40, R125.reuse, 0x2, R38 ;  /* 0x000000027d287824 */ /* 0x040fe200078e0226 */
[----:B------:R-:W-:Y:S01]  /*0d00*/  LEA R18, P4, R30, R17, 0x1 ;  /* 0x000000111e127211 */ /* 0x000fe200078808ff */
[----:B------:R-:W-:Y:S01]  /*0d10*/  IMAD R25, R180, 0x25, RZ ;  /* 0x00000025b4197824 */ /* 0x000fe200078e02ff */
[----:B------:R-:W-:Y:S01]  /*0d20*/  LOP3.LUT R6, R0, 0x18, R7, 0xfe, !PT ;  /* 0x0000001800067812 */ /* 0x000fe200078efe07 */
[C---:B------:R-:W-:Y:S01]  /*0d30*/  IMAD R42, R125.reuse, 0x2, R40 ;  /* 0x000000027d2a7824 */ /* 0x040fe200078e0228 */
[----:B------:R-:W-:Y:S01]  /*0d40*/  STL.64 [R1+0x210], R136 ;  /* 0x0002108801007387 */ /* 0x000fe20000100a00 */
[----:B------:R-:W-:Y:S01]  /*0d50*/  LEA.HI.X.SX32 R19, R30, R9, 0x1, P4 ;  /* 0x000000091e137211 */ /* 0x000fe200020f0eff */
[----:B------:R-:W-:Y:S01]  /*0d60*/  IMAD R103, R180, 0x54, RZ ;  /* 0x00000054b4677824 */ /* 0x000fe200078e02ff */
[----:B------:R-:W-:Y:S01]  /*0d70*/  IADD3.X R13, PT, PT, R2, UR7, R13, P1, P2 ;  /* 0x00000007020d7c10 */ /* 0x000fe20008fe440d */
[----:B------:R0:W-:Y:S01]  /*0d80*/  STL.64 [R1+0x208], R14 ;  /* 0x0002080e01007387 */ /* 0x0001e20000100a00 */
[C---:B------:R-:W-:Y:S01]  /*0d90*/  LEA R44, R125.reuse, R42, 0x1 ;  /* 0x0000002a7d2c7211 */ /* 0x040fe200078e08ff */
[C---:B------:R-:W-:Y:S01]  /*0da0*/  IMAD R91, R180.reuse, 0x14, RZ ;  /* 0x00000014b45b7824 */ /* 0x040fe200078e02ff */
[----:B------:R-:W-:Y:S01]  /*0db0*/  MOV R7, RZ ;  /* 0x000000ff00077202 */ /* 0x000fe20000000f00 */
[----:B------:R1:W-:Y:S01]  /*0dc0*/  STL.64 [R1+0x200], R10 ;  /* 0x0002000a01007387 */ /* 0x0003e20000100a00 */
[C---:B------:R-:W-:Y:S01]  /*0dd0*/  IMAD R105, R180.reuse, 0x52, RZ ;  /* 0x00000052b4697824 */ /* 0x040fe200078e02ff */
[----:B------:R-:W-:Y:S01]  /*0de0*/  UMOV UR4, URZ ;  /* 0x000000ff00047c82 */ /* 0x000fe20008000000 */
[C---:B------:R-:W-:Y:S01]  /*0df0*/  IMAD R46, R125.reuse, 0x2, R44 ;  /* 0x000000027d2e7824 */ /* 0x040fe200078e022c */
[----:B------:R2:W-:Y:S01]  /*0e00*/  STL.64 [R1+0x1f8], R20 ;  /* 0x0001f81401007387 */ /* 0x0005e20000100a00 */
[----:B------:R-:W-:Y:S01]  /*0e10*/  IMAD R35, R180, 0x2a, RZ ;  /* 0x0000002ab4237824 */ /* 0x000fe200078e02ff */
[----:B------:R-:W3:Y:S01]  /*0e20*/  LDCU UR7, c[0x0][0x3a8] ;  /* 0x00007500ff0777ac */ /* 0x000ee20008000800 */
[----:B------:R-:W-:Y:S01]  /*0e30*/  IMAD R48, R125, 0x2, R46 ;  /* 0x000000027d307824 */ /* 0x000fe200078e022e */
[----:B0-----:R-:W-:Y:S01]  /*0e40*/  LEA R14, P5, R32, R17, 0x1 ;  /* 0x00000011200e7211 */ /* 0x001fe200078a08ff */
[----:B------:R0:W-:Y:S01]  /*0e50*/  STL.64 [R1+0x1f0], R18 ;  /* 0x0001f01201007387 */ /* 0x0001e20000100a00 */
[----:B------:R-:W-:-:S02]  /*0e60*/  IMAD R107, R180, 0x12, RZ ;  /* 0x00000012b46b7824 */ /* 0x000fc400078e02ff */
[C---:B------:R-:W-:Y:S01]  /*0e70*/  IMAD R50, R125.reuse, 0x2, R48 ;  /* 0x000000027d327824 */ /* 0x040fe200078e0230 */
[----:B-1----:R-:W-:Y:S01]  /*0e80*/  LEA R10, P6, R34, R17, 0x1 ;  /* 0x00000011220a7211 */ /* 0x002fe200078c08ff */
[----:B------:R-:W-:Y:S01]  /*0e90*/  IMAD R39, R180, 0x2c, RZ ;  /* 0x0000002cb4277824 */ /* 0x000fe200078e02ff */
[----:B------:R-:W-:Y:S01]  /*0ea0*/  LEA.HI.X.SX32 R15, R32, R9, 0x1, P5 ;  /* 0x00000009200f7211 */ /* 0x000fe200028f0eff */
[C---:B------:R-:W-:Y:S01]  /*0eb0*/  IMAD R27, R180.reuse, 0x26, RZ ;  /* 0x00000026b41b7824 */ /* 0x040fe200078e02ff */
[C---:B------:R-:W-:Y:S01]  /*0ec0*/  LEA R52, R125.reuse, R50, 0x1 ;  /* 0x000000327d347211 */ /* 0x040fe200078e08ff */
[----:B------:R-:W-:Y:S01]  /*0ed0*/  IMAD R33, R180, 0x29, RZ ;  /* 0x00000029b4217824 */ /* 0x000fe200078e02ff */
[----:B--2---:R-:W-:Y:S01]  /*0ee0*/  LEA R20, P3, R36, R17, 0x1 ;  /* 0x0000001124147211 */ /* 0x004fe200078608ff */
[----:B------:R1:W-:Y:S01]  /*0ef0*/  STL.64 [R1+0x1e8], R14 ;  /* 0x0001e80e01007387 */ /* 0x0003e20000100a00 */
[-C--:B------:R-:W-:Y:S01]  /*0f00*/  LEA.HI.X.SX32 R11, R34, R9.reuse, 0x1, P6 ;  /* 0x00000009220b7211 */ /* 0x080fe200030f0eff */
[C---:B------:R-:W-:Y:S01]  /*0f10*/  IMAD R54, R125.reuse, 0x2, R52 ;  /* 0x000000027d367824 */ /* 0x040fe200078e0234 */
[----:B------:R-:W-:Y:S01]  /*0f20*/  LEA.HI.X.SX32 R21, R36, R9, 0x1, P3 ;  /* 0x0000000924157211 */ /* 0x000fe200018f0eff */
[----:B------:R-:W-:Y:S01]  /*0f30*/  IMAD R83, R180, 0x16, RZ ;  /* 0x00000016b4537824 */ /* 0x000fe200078e02ff */
[----:B0-----:R-:W-:Y:S01]  /*0f40*/  LEA R18, P4, R38, R17, 0x1 ;  /* 0x0000001126127211 */ /* 0x001fe200078808ff */
[C---:B------:R-:W-:Y:S01]  /*0f50*/  IMAD R56, R125.reuse, 0x2, R54 ;  /* 0x000000027d387824 */ /* 0x040fe200078e0236 */
[----:B------:R0:W-:Y:S01]  /*0f60*/  STL.64 [R1+0x1e0], R10 ;  /* 0x0001e00a01007387 */ /* 0x0001e20000100a00 */
[----:B------:R-:W-:Y:S01]  /*0f70*/  IMAD R117, R180, 0x11, RZ ;  /* 0x00000011b4757824 */ /* 0x000fe200078e02ff */
[----:B------:R-:W-:Y:S01]  /*0f80*/  LEA.HI.X.SX32 R19, R38, R9, 0x1, P4 ;  /* 0x0000000926137211 */ /* 0x000fe200020f0eff */
[----:B------:R-:W-:Y:S01]  /*0f90*/  IMAD R58, R125, 0x2, R56 ;  /* 0x000000027d3a7824 */ /* 0x000fe200078e0238 */
[----:B------:R2:W-:Y:S01]  /*0fa0*/  STL.64 [R1+0x1d8], R20 ;  /* 0x0001d81401007387 */ /* 0x0005e20000100a00 */
[----:B-1----:R-:W-:Y:S01]  /*0fb0*/  LEA R14, P5, R40, R17, 0x1 ;  /* 0x00000011280e7211 */ /* 0x002fe200078a08ff */
[----:B------:R-:W-:-:S02]  /*0fc0*/  IMAD R101, R180, 0x13, RZ ;  /* 0x00000013b4657824 */ /* 0x000fc400078e02ff */
[C---:B------:R-:W-:Y:S01]  /*0fd0*/  LEA R60, R125.reuse, R58, 0x1 ;  /* 0x0000003a7d3c7211 */ /* 0x040fe200078e08ff */
[----:B------:R1:W-:Y:S01]  /*0fe0*/  STL.64 [R1+0x1d0], R18 ;  /* 0x0001d01201007387 */ /* 0x0003e20000100a00 */
[----:B------:R-:W-:Y:S01]  /*0ff0*/  LEA.HI.X.SX32 R15, R40, R9, 0x1, P5 ;  /* 0x00000009280f7211 */ /* 0x000fe200028f0eff */
[----:B------:R-:W-:Y:S01]  /*1000*/  IMAD R43, R180, 0x2e, RZ ;  /* 0x0000002eb42b7824 */ /* 0x000fe200078e02ff */
[-C--:B0-----:R-:W-:Y:S01]  /*1010*/  LEA R10, P6, R42, R17.reuse, 0x1 ;  /* 0x000000112a0a7211 */ /* 0x081fe200078c08ff */
[C---:B------:R-:W-:Y:S02]  /*1020*/  IMAD R62, R125.reuse, 0x2, R60 ;  /* 0x000000027d3e7824 */ /* 0x040fe400078e023c */
[----:B------:R0:W-:Y:S01]  /*1030*/  STL.64 [R1+0x1c8], R14 ;  /* 0x0001c80e01007387 */ /* 0x0001e20000100a00 */
[----:B--2---:R-:W-:Y:S01]  /*1040*/  LEA R20, P3, R44, R17, 0x1 ;  /* 0x000000112c147211 */ /* 0x004fe200078608ff */
[C---:B------:R-:W-:Y:S01]  /*1050*/  IMAD R64, R125.reuse, 0x2, R62 ;  /* 0x000000027d407824 */ /* 0x040fe200078e023e */
[-C--:B------:R-:W-:Y:S01]  /*1060*/  LEA.HI.X.SX32 R11, R42, R9.reuse, 0x1, P6 ;  /* 0x000000092a0b7211 */ /* 0x080fe200030f0eff */
[----:B------:R-:W-:Y:S01]  /*1070*/  IMAD R42, R180, 0x5c, RZ ;  /* 0x0000005cb42a7824 */ /* 0x000fe200078e02ff */
[----:B------:R-:W-:Y:S01]  /*1080*/  LEA.HI.X.SX32 R21, R44, R9, 0x1, P3 ;  /* 0x000000092c157211 */ /* 0x000fe200018f0eff */
[----:B------:R-:W-:Y:S01]  /*1090*/  IMAD R66, R125, 0x2, R64 ;  /* 0x000000027d427824 */ /* 0x000fe200078e0240 */
[----:B-1----:R-:W-:Y:S01]  /*10a0*/  LEA R18, P4, R46, R17, 0x1 ;  /* 0x000000112e127211 */ /* 0x002fe200078808ff */
[----:B------:R1:W-:Y:S01]  /*10b0*/  STL.64 [R1+0x1c0], R10 ;  /* 0x0001c00a01007387 */ /* 0x0003e20000100a00 */
[----:B------:R-:W-:-:S02]  /*10c0*/  IMAD R93, R180, 0xa, RZ ;  /* 0x0000000ab45d7824 */ /* 0x000fc400078e02ff */
[C---:B------:R-:W-:Y:S01]  /*10d0*/  LEA R68, R125.reuse, R66, 0x1 ;  /* 0x000000427d447211 */ /* 0x040fe200078e08ff */
[----:B------:R2:W-:Y:S01]  /*10e0*/  STL.64 [R1+0x1b8], R20 ;  /* 0x0001b81401007387 */ /* 0x0005e20000100a00 */
[----:B0-----:R-:W-:Y:S01]  /*10f0*/  LEA R14, P5, R48, R17, 0x1 ;  /* 0x00000011300e7211 */ /* 0x001fe200078a08ff */
[----:B------:R-:W-:Y:S01]  /*1100*/  IMAD R109, R180, 0x9, RZ ;  /* 0x00000009b46d7824 */ /* 0x000fe200078e02ff */
[-C--:B------:R-:W-:Y:S01]  /*1110*/  LEA.HI.X.SX32 R19, R46, R9.reuse, 0x1, P4 ;  /* 0x000000092e137211 */ /* 0x080fe200020f0eff */
[C---:B------:R-:W-:Y:S01]  /*1120*/  IMAD R70, R125.reuse, 0x2, R68 ;  /* 0x000000027d467824 */ /* 0x040fe200078e0244 */
[----:B------:R-:W-:Y:S01]  /*1130*/  LEA.HI.X.SX32 R15, R48, R9, 0x1, P5 ;  /* 0x00000009300f7211 */ /* 0x000fe200028f0eff */
[----:B------:R-:W-:Y:S02]  /*1140*/  IMAD R97, R180, 0x5, RZ ;  /* 0x00000005b4617824 */ /* 0x000fe400078e02ff */
[C---:B------:R-:W-:Y:S01]  /*1150*/  IMAD R72, R125.reuse, 0x2, R70 ;  /* 0x000000027d487824 */ /* 0x040fe200078e0246 */
[-C--:B-1----:R-:W-:Y:S01]  /*1160*/  LEA R10, P6, R50, R17.reuse, 0x1 ;  /* 0x00000011320a7211 */ /* 0x082fe200078c08ff */
[----:B------:R0:W-:Y:S01]  /*1170*/  STL.64 [R1+0x1b0], R18 ;  /* 0x0001b01201007387 */ /* 0x0001e20000100a00 */
[----:B------:R-:W-:Y:S01]  /*1180*/  IMAD R111, R180, 0x50, RZ ;  /* 0x00000050b46f7824 */ /* 0x000fe200078e02ff */
[----:B--2---:R-:W-:Y:S01]  /*1190*/  LEA R20, P3, R52, R17, 0x1 ;  /* 0x0000001134147211 */ /* 0x004fe200078608ff */
[C---:B------:R-:W-:Y:S01]  /*11a0*/  IMAD R74, R125.reuse, 0x2, R72 ;  /* 0x000000027d4a7824 */ /* 0x040fe200078e0248 */
[-C--:B------:R-:W-:Y:S01]  /*11b0*/  LEA.HI.X.SX32 R11, R50, R9.reuse, 0x1, P6 ;  /* 0x00000009320b7211 */ /* 0x080fe200030f0eff */
[----:B------:R1:W-:Y:S01]  /*11c0*/  STL.64 [R1+0x1a8], R14 ;  /* 0x0001a80e01007387 */ /* 0x0003e20000100a00 */
[----:B------:R-:W-:Y:S01]  /*11d0*/  LEA.HI.X.SX32 R21, R52, R9, 0x1, P3 ;  /* 0x0000000934157211 */ /* 0x000fe200018f0eff */
[C---:B------:R-:W-:Y:S01]  /*11e0*/  IMAD R75, R180.reuse, 0x6, RZ ;  /* 0x00000006b44b7824 */ /* 0x040fe200078e02ff */
[----:B------:R-:W-:Y:S01]  /*11f0*/  LEA R76, R125, R74, 0x1 ;  /* 0x0000004a7d4c7211 */ /* 0x000fe200078e08ff */
[----:B------:R2:W-:Y:S01]  /*1200*/  STL.64 [R1+0x1a0], R10 ;  /* 0x0001a00a01007387 */ /* 0x0005e20000100a00 */
[----:B------:R-:W-:Y:S01]  /*1210*/  IMAD R52, R180, 0x66, RZ ;  /* 0x00000066b4347824 */ /* 0x000fe200078e02ff */
[----:B0-----:R-:W-:-:S02]  /*1220*/  LEA R18, P4, R54, R17, 0x1 ;  /* 0x0000001136127211 */ /* 0x001fc400078808ff */
[C---:B------:R-:W-:Y:S01]  /*1230*/  IMAD R78, R125.reuse, 0x2, R76 ;  /* 0x000000027d4e7824 */ /* 0x040fe200078e024c */
[----:B------:R0:W-:Y:S01]  /*1240*/  STL.64 [R1+0x198], R20 ;  /* 0x0001981401007387 */ /* 0x0001e20000100a00 */
[----:B------:R-:W-:Y:S01]  /*1250*/  IMAD R81, R180, 0x17, RZ ;  /* 0x00000017b4517824 */ /* 0x000fe200078e02ff */
[----:B------:R-:W-:Y:S01]  /*1260*/  LEA.HI.X.SX32 R19, R54, R9, 0x1, P4 ;  /* 0x0000000936137211 */ /* 0x000fe200020f0eff */
[C---:B------:R-:W-:Y:S01]  /*1270*/  IMAD R80, R125.reuse, 0x2, R78 ;  /* 0x000000027d507824 */ /* 0x040fe200078e024e */
[-C--:B-1----:R-:W-:Y:S01]  /*1280*/  LEA R14, P5, R56, R17.reuse, 0x1 ;  /* 0x00000011380e7211 */ /* 0x082fe200078a08ff */
[----:B------:R-:W-:Y:S02]  /*1290*/  IMAD R54, R180, 0xc, RZ ;  /* 0x0000000cb4367824 */ /* 0x000fe400078e02ff */
[C---:B------:R-:W-:Y:S01]  /*12a0*/  IMAD R82, R125.reuse, 0x2, R80 ;  /* 0x000000027d527824 */ /* 0x040fe200078e0250 */
[----:B--2---:R-:W-:Y:S01]  /*12b0*/  LEA R10, P6, R58, R17, 0x1 ;  /* 0x000000113a0a7211 */ /* 0x004fe200078c08ff */
[----:B------:R1:W-:Y:S01]  /*12c0*/  STL.64 [R1+0x190], R18 ;  /* 0x0001901201007387 */ /* 0x0003e20000100a00 */
[----:B------:R-:W-:Y:S01]  /*12d0*/  LEA.HI.X.SX32 R15, R56, R9, 0x1, P5 ;  /* 0x00000009380f7211 */ /* 0x000fe200028f0eff */
[C---:B------:R-:W-:Y:S01]  /*12e0*/  IMAD R40, R180.reuse, 0x5a, RZ ;  /* 0x0000005ab4287824 */ /* 0x040fe200078e02ff */
[C---:B------:R-:W-:Y:S01]  /*12f0*/  LEA R84, R125.reuse, R82, 0x1 ;  /* 0x000000527d547211 */ /* 0x040fe200078e08ff */
[----:B------:R-:W-:Y:S01]  /*1300*/  IMAD R53, R180, 0x33, RZ ;  /* 0x00000033b4357824 */ /* 0x000fe200078e02ff */
[----:B0-----:R-:W-:Y:S01]  /*1310*/  LEA R20, P3, R60, R17, 0x1 ;  /* 0x000000113c147211 */ /* 0x001fe200078608ff */
[----:B------:R0:W-:Y:S01]  /*1320*/  STL.64 [R1+0x188], R14 ;  /* 0x0001880e01007387 */ /* 0x0001e20000100a00 */
[-C--:B------:R-:W-:Y:S01]  /*1330*/  LEA.HI.X.SX32 R11, R58, R9.reuse, 0x1, P6 ;  /* 0x000000093a0b7211 */ /* 0x080fe200030f0eff */
[----:B------:R-:W-:Y:S01]  /*1340*/  IMAD R86, R125, 0x2, R84 ;  /* 0x000000027d567824 */ /* 0x000fe200078e0254 */
[----:B------:R-:W-:Y:S01]  /*1350*/  LEA.HI.X.SX32 R21, R60, R9, 0x1, P3 ;  /* 0x000000093c157211 */ /* 0x000fe200018f0eff */
[----:B------:R-:W-:-:S02]  /*1360*/  IMAD R99, R180, 0x56, RZ ;  /* 0x00000056b4637824 */ /* 0x000fc400078e02ff */
[C---:B------:R-:W-:Y:S01]  /*1370*/  IMAD R88, R125.reuse, 0x2, R86 ;  /* 0x000000027d587824 */ /* 0x040fe200078e0256 */
[-C--:B-1----:R-:W-:Y:S01]  /*1380*/  LEA R18, P4, R62, R17.reuse, 0x1 ;  /* 0x000000113e127211 */ /* 0x082fe200078808ff */
[----:B------:R1:W-:Y:S01]  /*1390*/  STL.64 [R1+0x180], R10 ;  /* 0x0001800a01007387 */ /* 0x0003e20000100a00 */
[----:B------:R-:W-:Y:S02]  /*13a0*/  IMAD R60, R180, 0x6e, RZ ;  /* 0x0000006eb43c7824 */ /* 0x000fe400078e02ff */
[C---:B------:R-:W-:Y:S01]  /*13b0*/  IMAD R90, R125.reuse, 0x2, R88 ;  /* 0x000000027d5a7824 */ /* 0x040fe200078e0258 */
[----:B0-----:R-:W-:Y:S01]  /*13c0*/  LEA R14, P5, R64, R17, 0x1 ;  /* 0x00000011400e7211 */ /* 0x001fe200078a08ff */
[----:B------:R0:W-:Y:S01]  /*13d0*/  STL.64 [R1+0x178], R20 ;  /* 0x0001781401007387 */ /* 0x0001e20000100a00 */
[-C--:B------:R-:W-:Y:S01]  /*13e0*/  LEA.HI.X.SX32 R19, R62, R9.reuse, 0x1, P4 ;  /* 0x000000093e137211 */ /* 0x080fe200020f0eff */
[C---:B------:R-:W-:Y:S01]  /*13f0*/  IMAD R77, R180.reuse, 0x3, RZ ;  /* 0x00000003b44d7824 */ /* 0x040fe200078e02ff */
[C---:B------:R-:W-:Y:S01]  /*1400*/  LEA R92, R125.reuse, R90, 0x1 ;  /* 0x0000005a7d5c7211 */ /* 0x040fe200078e08ff */
[----:B------:R-:W-:Y:S01]  /*1410*/  IMAD R47, R180, 0x30, RZ ;  /* 0x00000030b42f7824 */ /* 0x000fe200078e02ff */
[----:B------:R-:W-:Y:S01]  /*1420*/  LEA.HI.X.SX32 R15, R64, R9, 0x1, P5 ;  /* 0x00000009400f7211 */ /* 0x000fe200028f0eff */
[----:B------:R2:W-:Y:S01]  /*1430*/  STL.64 [R1+0x170], R18 ;  /* 0x0001701201007387 */ /* 0x0005e20000100a00 */
[----:B-1----:R-:W-:Y:S01]  /*1440*/  LEA R10, P6, R66, R17, 0x1 ;  /* 0x00000011420a7211 */ /* 0x002fe200078c08ff */
[----:B------:R-:W-:-:S02]  /*1450*/  IMAD R94, R125, 0x2, R92 ;  /* 0x000000027d5e7824 */ /* 0x000fc400078e025c */
[----:B------:R1:W-:Y:S01]  /*1460*/  STL.64 [R1+0x168], R14 ;  /* 0x0001680e01007387 */ /* 0x0003e20000100a00 */
[----:B------:R-:W-:Y:S01]  /*1470*/  LEA.HI.X.SX32 R11, R66, R9, 0x1, P6 ;  /* 0x00000009420b7211 */ /* 0x000fe200030f0eff */
[C---:B------:R-:W-:Y:S01]  /*1480*/  IMAD R96, R125.reuse, 0x2, R94 ;  /* 0x000000027d607824 */ /* 0x040fe200078e025e */
[----:B0-----:R-:W-:Y:S01]  /*1490*/  LEA R20, P3, R68, R17, 0x1 ;  /* 0x0000001144147211 */ /* 0x001fe200078608ff */
[----:B------:R-:W-:Y:S02]  /*14a0*/  IMAD R41, R180, 0x2d, RZ ;  /* 0x0000002db4297824 */ /* 0x000fe400078e02ff */
[C---:B------:R-:W-:Y:S01]  /*14b0*/  IMAD R98, R125.reuse, 0x2, R96 ;  /* 0x000000027d627824 */ /* 0x040fe200078e0260 */
[----:B------:R-:W-:Y:S01]  /*14c0*/  LEA.HI.X.SX32 R21, R68, R9, 0x1, P3 ;  /* 0x0000000944157211 */ /* 0x000fe200018f0eff */
[----:B------:R0:W-:Y:S01]  /*14d0*/  STL.64 [R1+0x160], R10 ;  /* 0x0001600a01007387 */ /* 0x0001e20000100a00 */
[-C--:B--2---:R-:W-:Y:S01]  /*14e0*/  LEA R18, P4, R70, R17.reuse, 0x1 ;  /* 0x0000001146127211 */ /* 0x084fe200078808ff */
[----:B------:R-:W-:Y:S01]  /*14f0*/  IMAD R50, R180, 0x64, RZ ;  /* 0x00000064b4327824 */ /* 0x000fe200078e02ff */
[C---:B------:R-:W-:Y:S01]  /*1500*/  LEA R100, R125.reuse, R98, 0x1 ;  /* 0x000000627d647211 */ /* 0x040fe200078e08ff */
[----:B------:R2:W-:Y:S01]  /*1510*/  STL.64 [R1+0x158], R20 ;  /* 0x0001581401007387 */ /* 0x0005e20000100a00 */
[----:B-1----:R-:W-:Y:S01]  /*1520*/  LEA R14, P5, R72, R17, 0x1 ;  /* 0x00000011480e7211 */ /* 0x002fe200078a08ff */
[----:B------:R-:W-:Y:S01]  /*1530*/  IMAD R61, R180, 0x37, RZ ;  /* 0x00000037b43d7824 */ /* 0x000fe200078e02ff */
[-C--:B------:R-:W-:Y:S01]  /*1540*/  LEA.HI.X.SX32 R19, R70, R9.reuse, 0x1, P4 ;  /* 0x0000000946137211 */ /* 0x080fe200020f0eff */
[----:B------:R-:W-:Y:S01]  /*1550*/  IMAD R102, R125, 0x2, R100 ;  /* 0x000000027d667824 */ /* 0x000fe200078e0264 */
[----:B------:R-:W-:Y:S01]  /*1560*/  LEA.HI.X.SX32 R15, R72, R9, 0x1, P5 ;  /* 0x00000009480f7211 */ /* 0x000fe200028f0eff */
[----:B------:R-:W-:-:S02]  /*1570*/  IMAD R179, R180, 0x42, RZ ;  /* 0x00000042b4b37824 */ /* 0x000fc400078e02ff */
[C---:B------:R-:W-:Y:S01]  /*1580*/  IMAD R104, R125.reuse, 0x2, R102 ;  /* 0x000000027d687824 */ /* 0x040fe200078e0266 */
[-C--:B0-----:R-:W-:Y:S01]  /*1590*/  LEA R10, P6, R74, R17.reuse, 0x1 ;  /* 0x000000114a0a7211 */ /* 0x081fe200078c08ff */
        /* <DEDUP_REMOVED lines=10> */
[C---:B------:R-:W-:Y:S01]  /*1640*/  IMAD R37, R180.reuse, 0x2b, RZ ;  /* 0x0000002bb4257824 */ /* 0x040fe200078e02ff */
[----:B------:R-:W-:Y:S01]  /*1650*/  IADD3 R178, P2, PT, R179, R12, RZ ;  /* 0x0000000cb3b27210 */ /* 0x000fe20007f5e0ff */
[----:B------:R-:W-:Y:S01]  /*1660*/  IMAD R119, R180, 0x21, RZ ;  /* 0x00000021b4777824 */ /* 0x000fe200078e02ff */
[-C--:B0-----:R-:W-:Y:S01]  /*1670*/  LEA R18, P4, R78, R17.reuse, 0x1 ;  /* 0x000000114e127211 */ /* 0x081fe200078808ff */
[C---:B------:R-:W-:Y:S01]  /*1680*/  IMAD R110, R125.reuse, 0x2, R108 ;  /* 0x000000027d6e7824 */ /* 0x040fe200078e026c */
[----:B------:R0:W-:Y:S01]  /*1690*/  STL.64 [R1+0x138], R20 ;  /* 0x0001381401007387 */ /* 0x0001e20000100a00 */
[----:B------:R-:W-:Y:S01]  /*16a0*/  IMAD R44, R180, 0x5e, RZ ;  /* 0x0000005eb42c7824 */ /* 0x000fe200078e02ff */
[----:B-1----:R-:W-:Y:S01]  /*16b0*/  LEA R14, P5, R80, R17, 0x1 ;  /* 0x00000011500e7211 */ /* 0x002fe200078a08ff */
[C---:B------:R-:W-:Y:S01]  /*16c0*/  IMAD R112, R125.reuse, 0x2, R110 ;  /* 0x000000027d707824 */ /* 0x040fe200078e026e */
[----:B------:R-:W-:Y:S01]  /*16d0*/  LEA.HI.X.SX32 R19, R78, R9, 0x1, P4 ;  /* 0x000000094e137211 */ /* 0x000fe200020f0eff */
[----:B------:R-:W-:Y:S01]  /*16e0*/  IMAD R55, R180, 0x34, RZ ;  /* 0x00000034b4377824 */ /* 0x000fe200078e02ff */
[----:B--2---:R-:W-:Y:S01]  /*16f0*/  LEA R10, P6, R82, R17, 0x1 ;  /* 0x00000011520a7211 */ /* 0x004fe200078c08ff */
[C---:B------:R-:W-:Y:S01]  /*1700*/  IMAD R114, R125.reuse, 0x2, R112 ;  /* 0x000000027d727824 */ /* 0x040fe200078e0270 */
[-C--:B------:R-:W-:Y:S01]  /*1710*/  LEA.HI.X.SX32 R15, R80, R9.reuse, 0x1, P5 ;  /* 0x00000009500f7211 */ /* 0x080fe200028f0eff */
[----:B------:R1:W-:Y:S01]  /*1720*/  STL.64 [R1+0x130], R18 ;  /* 0x0001301201007387 */ /* 0x0003e20000100a00 */
[----:B------:R-:W-:Y:S01]  /*1730*/  LEA.HI.X.SX32 R11, R82, R9, 0x1, P6 ;  /* 0x00000009520b7211 */ /* 0x000fe200030f0eff */
[----:B------:R-:W-:Y:S01]  /*1740*/  IMAD R121, R180, 0x4c, RZ ;  /* 0x0000004cb4797824 */ /* 0x000fe200078e02ff */
[----:B0-----:R-:W-:Y:S01]  /*1750*/  LEA R20, P3, R84, R17, 0x1 ;  /* 0x0000001154147211 */ /* 0x001fe200078608ff */
[----:B------:R0:W-:Y:S01]  /*1760*/  STL.64 [R1+0x128], R14 ;  /* 0x0001280e01007387 */ /* 0x0001e20000100a00 */
[----:B------:R-:W-:Y:S01]  /*1770*/  LEA R116, R125, R114, 0x1 ;  /* 0x000000727d747211 */ /* 0x000fe200078e08ff */
[----:B------:R-:W-:Y:S01]  /*1780*/  IMAD R45, R180, 0x2f, RZ ;  /* 0x0000002fb42d7824 */ /* 0x000fe200078e02ff */
[----:B------:R-:W-:Y:S01]  /*1790*/  LEA.HI.X.SX32 R21, R84, R9, 0x1, P3 ;  /* 0x0000000954157211 */ /* 0x000fe200018f0eff */
[----:B------:R2:W-:Y:S01]  /*17a0*/  STL.64 [R1+0x120], R10 ;  /* 0x0001200a01007387 */ /* 0x0005e20000100a00 */
[----:B------:R-:W-:Y:S01]  /*17b0*/  IMAD R67, R180, 0x1a, RZ ;  /* 0x0000001ab4437824 */ /* 0x000fe200078e02ff */
[----:B------:R-:W-:Y:S01]  /*17c0*/  LEA.HI.X.SX32 R179, R119, R13, 0x1, P2 ;  /* 0x0000000d77b37211 */ /* 0x000fe200010f0eff */
[----:B------:R-:W-:Y:S01]  /*17d0*/  IMAD R118, R125, 0x2, R116 ;  /* 0x000000027d767824 */ /* 0x000fe200078e0274 */
[-C--:B-1----:R-:W-:Y:S01]  /*17e0*/  LEA R18, P4, R86, R17.reuse, 0x1 ;  /* 0x0000001156127211 */ /* 0x082fe200078808ff */
[----:B------:R1:W-:Y:S01]  /*17f0*/  STL.64 [R1+0x118], R20 ;  /* 0x0001181401007387 */ /* 0x0003e20000100a00 */
[----:B------:R-:W-:Y:S01]  /*1800*/  IMAD R59, R180, 0x36, RZ ;  /* 0x00000036b43b7824 */ /* 0x000fe200078e02ff */
[----:B------:R-:W-:Y:S01]  /*1810*/  IADD3 R26, P2, PT, R121, R12, RZ ;  /* 0x0000000c791a7210 */ /* 0x000fe20007f5e0ff */
[C---:B------:R-:W-:Y:S01]  /*1820*/  IMAD R120, R125.reuse, 0x2, R118 ;  /* 0x000000027d787824 */ /* 0x040fe200078e0276 */
[----:B0-----:R-:W-:Y:S01]  /*1830*/  LEA R14, P5, R88, R17, 0x1 ;  /* 0x00000011580e7211 */ /* 0x001fe200078a08ff */
[----:B------:R-:W-:Y:S01]  /*1840*/  IMAD R70, R180, 0x1d, RZ ;  /* 0x0000001db4467824 */ /* 0x000fe200078e02ff */
[----:B------:R-:W-:Y:S01]  /*1850*/  LEA.HI.X.SX32 R19, R86, R9, 0x1, P4 ;  /* 0x0000000956137211 */ /* 0x000fe200020f0eff */
[C---:B------:R-:W-:Y:S01]  /*1860*/  IMAD R122, R125.reuse, 0x2, R120 ;  /* 0x000000027d7a7824 */ /* 0x040fe200078e0278 */
[----:B--2---:R-:W-:Y:S01]  /*1870*/  LEA R10, P6, R90, R17, 0x1 ;  /* 0x000000115a0a7211 */ /* 0x004fe200078c08ff */
[----:B------:R-:W-:Y:S01]  /*1880*/  IMAD R87, R180, 0x15, RZ ;  /* 0x00000015b4577824 */ /* 0x000fe200078e02ff */
[----:B------:R-:W-:Y:S01]  /*1890*/  LEA.HI.X.SX32 R15, R88, R9, 0x1, P5 ;  /* 0x00000009580f7211 */ /* 0x000fe200028f0eff */
[----:B------:R0:W-:Y:S01]  /*18a0*/  STL.64 [R1+0x110], R18 ;  /* 0x0001101201007387 */ /* 0x0001e20000100a00 */
[----:B-1----:R-:W-:Y:S01]  /*18b0*/  LEA R20, P3, R92, R17, 0x1 ;  /* 0x000000115c147211 */ /* 0x002fe200078608ff */
[----:B------:R-:W-:Y:S01]  /*18c0*/  IMAD R65, R180, 0x1b, RZ ;  /* 0x0000001bb4417824 */ /* 0x000fe200078e02ff */
[-C--:B------:R-:W-:Y:S01]  /*18d0*/  LEA.HI.X.SX32 R11, R90, R9.reuse, 0x1, P6 ;  /* 0x000000095a0b7211 */ /* 0x080fe200030f0eff */
[----:B------:R1:W-:Y:S01]  /*18e0*/  STL.64 [R1+0x108], R14 ;  /* 0x0001080e01007387 */ /* 0x0003e20000100a00 */
[----:B------:R-:W-:Y:S01]  /*18f0*/  LEA.HI.X.SX32 R21, R92, R9, 0x1, P3 ;  /* 0x000000095c157211 */ /* 0x000fe200018f0eff */
[C---:B------:R-:W-:Y:S01]  /*1900*/  IMAD R74, R180.reuse, 0x68, RZ ;  /* 0x00000068b44a7824 */ /* 0x040fe200078e02ff */
[C---:B------:R-:W-:Y:S01]  /*1910*/  LEA R124, R125.reuse, R122, 0x1 ;  /* 0x0000007a7d7c7211 */ /* 0x040fe200078e08ff */
[----:B------:R2:W-:Y:S01]  /*1920*/  STL.64 [R1+0x100], R10 ;  /* 0x0001000a01007387 */ /* 0x0005e20000100a00 */
[C---:B------:R-:W-:Y:S01]  /*1930*/  IMAD R76, R180.reuse, 0xf, RZ ;  /* 0x0000000fb44c7824 */ /* 0x040fe200078e02ff */
[C---:B------:R-:W-:Y:S01]  /*1940*/  SHF.L.U32 R82, R180.reuse, 0x5, RZ ;  /* 0x00000005b4527819 */ /* 0x040fe200000006ff */
[----:B------:R-:W-:Y:S01]  /*1950*/  IMAD R95, R180, 0x58, RZ ;  /* 0x00000058b45f7824 */ /* 0x000fe200078e02ff */
[-C--:B0-----:R-:W-:Y:S01]  /*1960*/  LEA R18, P4, R94, R17.reuse, 0x1 ;  /* 0x000000115e127211 */ /* 0x081fe200078808ff */
[----:B------:R0:W-:Y:S01]  /*1970*/  STL.64 [R1+0xf8], R20 ;  /* 0x0000f81401007387 */ /* 0x0001e20000100a00 */
[C---:B------:R-:W-:Y:S01]  /*1980*/  IMAD R126, R125.reuse, 0x2, R124 ;  /* 0x000000027d7e7824 */ /* 0x040fe200078e027c */
[----:B-1----:R-:W-:Y:S01]  /*1990*/  LEA R14, P5, R96, R17, 0x1 ;  /* 0x00000011600e7211 */ /* 0x002fe200078a08ff */
[----:B------:R-:W-:Y:S01]  /*19a0*/  IMAD R46, R180, 0xb, RZ ;  /* 0x0000000bb42e7824 */ /* 0x000fe200078e02ff */
[----:B------:R-:W-:Y:S01]  /*19b0*/  LEA.HI.X.SX32 R19, R94, R9, 0x1, P4 ;  /* 0x000000095e137211 */ /* 0x000fe200020f0eff */
[----:B------:R-:W-:Y:S01]  /*19c0*/  IMAD R63, R180, 0x7, RZ ;  /* 0x00000007b43f7824 */ /* 0x000fe200078e02ff */
[----:B--2---:R-:W-:Y:S01]  /*19d0*/  LEA R10, P6, R98, R17, 0x1 ;  /* 0x00000011620a7211 */ /* 0x004fe200078c08ff */
[----:B------:R-:W-:Y:S01]  /*19e0*/  IMAD R84, R180, 0x60, RZ ;  /* 0x00000060b4547824 */ /* 0x000fe200078e02ff */
[-C--:B------:R-:W-:Y:S01]  /*19f0*/  LEA.HI.X.SX32 R15, R96, R9.reuse, 0x1, P5 ;  /* 0x00000009600f7211 */ /* 0x080fe200028f0eff */
[----:B------:R1:W-:Y:S01]  /*1a00*/  STL.64 [R1+0xf0], R18 ;  /* 0x0000f01201007387 */ /* 0x0003e20000100a00 */
[----:B------:R-:W-:Y:S01]  /*1a10*/  LEA.HI.X.SX32 R11, R98, R9, 0x1, P6 ;  /* 0x00000009620b7211 */ /* 0x000fe200030f0eff */
[----:B------:R-:W-:Y:S01]  /*1a20*/  IMAD.SHL.U32 R89, R180, 0x8, RZ ;  /* 0x00000008b4597824 */ /* 0x000fe200078e00ff */
[----:B0-----:R-:W-:Y:S01]  /*1a30*/  LEA R20, P3, R100, R17, 0x1 ;  /* 0x0000001164147211 */ /* 0x001fe200078608ff */
[----:B------:R0:W-:Y:S01]  /*1a40*/  STL.64 [R1+0xe8], R14 ;  /* 0x0000e80e01007387 */ /* 0x0001e20000100a00 */
[----:B------:R-:W-:Y:S01]  /*1a50*/  LEA R128, R125, R126, 0x1 ;  /* 0x0000007e7d807211 */ /* 0x000fe200078e08ff */
[----:B------:R-:W-:Y:S01]  /*1a60*/  IMAD R48, R180, 0x62, RZ ;  /* 0x00000062b4307824 */ /* 0x000fe200078e02ff */
[----:B------:R-:W-:Y:S01]  /*1a70*/  LEA.HI.X.SX32 R21, R100, R9, 0x1, P3 ;  /* 0x0000000964157211 */ /* 0x000fe200018f0eff */
[----:B------:R2:W-:Y:S01]  /*1a80*/  STL.64 [R1+0xe0], R10 ;  /* 0x0000e00a01007387 */ /* 0x0005e20000100a00 */
[----:B------:R-:W-:-:S02]  /*1a90*/  IMAD R49, R180, 0x31, RZ ;  /* 0x00000031b4317824 */ /* 0x000fc400078e02ff */
[C---:B------:R-:W-:Y:S01]  /*1aa0*/  IMAD R130, R125.reuse, 0x2, R128 ;  /* 0x000000027d827824 */ /* 0x040fe200078e0280 */
[-C--:B-1----:R-:W-:Y:S01]  /*1ab0*/  LEA R18, P4, R102, R17.reuse, 0x1 ;  /* 0x0000001166127211 */ /* 0x082fe200078808ff */
[----:B------:R1:W-:Y:S01]  /*1ac0*/  STL.64 [R1+0xd8], R20 ;  /* 0x0000d81401007387 */ /* 0x0003e20000100a00 */
[----:B------:R-:W-:Y:S01]  /*1ad0*/  IMAD R71, R180, 0x19, RZ ;  /* 0x00000019b4477824 */ /* 0x000fe200078e02ff */
[----:B0-----:R-:W-:Y:S01]  /*1ae0*/  LEA R14, P5, R104, R17, 0x1 ;  /* 0x00000011680e7211 */ /* 0x001fe200078a08ff */
[C---:B------:R-:W-:Y:S01]  /*1af0*/  IMAD R132, R125.reuse, 0x2, R130 ;  /* 0x000000027d847824 */ /* 0x040fe200078e0282 */
[----:B------:R-:W-:Y:S01]  /*1b00*/  LEA.HI.X.SX32 R19, R102, R9, 0x1, P4 ;  /* 0x0000000966137211 */ /* 0x000fe200020f0eff */
[----:B------:R-:W-:Y:S01]  /*1b10*/  IMAD R56, R180, 0x6a, RZ ;  /* 0x0000006ab4387824 */ /* 0x000fe200078e02ff */
[----:B--2---:R-:W-:Y:S01]  /*1b20*/  LEA R10, P6, R106, R17, 0x1 ;  /* 0x000000116a0a7211 */ /* 0x004fe200078c08ff */
[----:B------:R-:W-:Y:S01]  /*1b30*/  IMAD R58, R180, 0x6c, RZ ;  /* 0x0000006cb43a7824 */ /* 0x000fe200078e02ff */
[-C--:B------:R-:W-:Y:S01]  /*1b40*/  LEA.HI.X.SX32 R15, R104, R9.reuse, 0x1, P5 ;  /* 0x00000009680f7211 */ /* 0x080fe200028f0eff */
[----:B------:R0:W-:Y:S01]  /*1b50*/  STL.64 [R1+0xd0], R18 ;  /* 0x0000d01201007387 */ /* 0x0001e20000100a00 */
[----:B------:R-:W-:Y:S01]  /*1b60*/  LEA.HI.X.SX32 R11, R106, R9, 0x1, P6 ;  /* 0x000000096a0b7211 */ /* 0x000fe200030f0eff */
[----:B------:R-:W-:Y:S01]  /*1b70*/  IMAD R57, R180, 0x35, RZ ;  /* 0x00000035b4397824 */ /* 0x000fe200078e02ff */
[----:B-1----:R-:W-:Y:S01]  /*1b80*/  LEA R20, P3, R108, R17, 0x1 ;  /* 0x000000116c147211 */ /* 0x002fe200078608ff */
[----:B------:R1:W-:Y:S01]  /*1b90*/  STL.64 [R1+0xc8], R14 ;  /* 0x0000c80e01007387 */ /* 0x0003e20000100a00 */
[----:B------:R-:W-:Y:S01]  /*1ba0*/  LEA R8, R125, R132, 0x1 ;  /* 0x000000847d087211 */ /* 0x000fe200078e08ff */
[----:B------:R-:W-:Y:S01]  /*1bb0*/  IMAD R62, R180, 0xd, RZ ;  /* 0x0000000db43e7824 */ /* 0x000fe200078e02ff */
[----:B------:R-:W-:Y:S01]  /*1bc0*/  LEA.HI.X.SX32 R21, R108, R9, 0x1, P3 ;  /* 0x000000096c157211 */ /* 0x000fe200018f0eff */
[----:B------:R2:W-:Y:S01]  /*1bd0*/  STL.64 [R1+0xc0], R10 ;  /* 0x0000c00a01007387 */ /* 0x0005e20000100a00 */
[----:B------:R-:W-:-:S02]  /*1be0*/  IMAD R66, R180, 0x74, RZ ;  /* 0x00000074b4427824 */ /* 0x000fc400078e02ff */
[C---:B------:R-:W-:Y:S01]  /*1bf0*/  IMAD R134, R125.reuse, 0x2, R8 ;  /* 0x000000027d867824 */ /* 0x040fe200078e0208 */
[-C--:B0-----:R-:W-:Y:S01]  /*1c00*/  LEA R18, P4, R110, R17.reuse, 0x1 ;  /* 0x000000116e127211 */ /* 0x081fe200078808ff */
[----:B------:R0:W-:Y:S01]  /*1c10*/  STL.64 [R1+0xb8], R20 ;  /* 0x0000b81401007387 */ /* 0x0001e20000100a00 */
[----:B------:R-:W-:Y:S01]  /*1c20*/  IMAD R68, R180, 0x70, RZ ;  /* 0x00000070b4447824 */ /* 0x000fe200078e02ff */
[----:B-1----:R-:W-:Y:S01]  /*1c30*/  LEA R14, P5, R112, R17, 0x1 ;  /* 0x00000011700e7211 */ /* 0x002fe200078a08ff */
[----:B------:R-:W-:Y:S01]  /*1c40*/  IMAD R0, R125, 0x2, R134 ;  /* 0x000000027d007824 */ /* 0x000fe200078e0286 */
        /* <DEDUP_REMOVED lines=8> */
[----:B0-----:R-:W-:Y:S01]  /*1cd0*/  LEA R20, P3, R116, R17, 0x1 ;  /* 0x0000001174147211 */ /* 0x001fe200078608ff */
[----:B------:R0:W-:Y:S01]  /*1ce0*/  STL.64 [R1+0xa8], R14 ;  /* 0x0000a80e01007387 */ /* 0x0001e20000100a00 */
[----:B------:R-:W-:-:S02]  /*1cf0*/  IMAD R166, R180, 0x78, RZ ;  /* 0x00000078b4a67824 */ /* 0x000fc400078e02ff */
[----:B------:R-:W-:Y:S01]  /*1d00*/  LEA.HI.X.SX32 R21, R116, R9, 0x1, P3 ;  /* 0x0000000974157211 */ /* 0x000fe200018f0eff */
[----:B------:R2:W-:Y:S01]  /*1d10*/  STL.64 [R1+0xa0], R10 ;  /* 0x0000a00a01007387 */ /* 0x0005e20000100a00 */
[C---:B------:R-:W-:Y:S02]  /*1d20*/  IMAD R168, R180.reuse, 0x7a, RZ ;  /* 0x0000007ab4a87824 */ /* 0x040fe400078e02ff */
[----:B------:R-:W-:Y:S01]  /*1d30*/  IMAD R69, R180, 0x39, RZ ;  /* 0x00000039b4457824 */ /* 0x000fe200078e02ff */
[-C--:B-1----:R-:W-:Y:S01]  /*1d40*/  LEA R18, P4, R118, R17.reuse, 0x1 ;  /* 0x0000001176127211 */ /* 0x082fe200078808ff */
[----:B------:R1:W-:Y:S01]  /*1d50*/  STL.64 [R1+0x98], R20 ;  /* 0x0000981401007387 */ /* 0x0003e20000100a00 */
[----:B------:R-:W-:Y:S01]  /*1d60*/  IMAD R72, R180, 0x3b, RZ ;  /* 0x0000003bb4487824 */ /* 0x000fe200078e02ff */
[----:B0-----:R-:W-:Y:S01]  /*1d70*/  LEA R14, P5, R120, R17, 0x1 ;  /* 0x00000011780e7211 */ /* 0x001fe200078a08ff */
        /* <DEDUP_REMOVED lines=11> */
[----:B------:R-:W-:-:S02]  /*1e30*/  IMAD R85, R180, 0x1f, RZ ;  /* 0x0000001fb4557824 */ /* 0x000fc400078e02ff */
[----:B------:R-:W-:Y:S01]  /*1e40*/  LEA.HI.X.SX32 R21, R124, R9, 0x1, P3 ;  /* 0x000000097c157211 */ /* 0x000fe200018f0eff */
[----:B------:R2:W-:Y:S01]  /*1e50*/  STL.64 [R1+0x80], R10 ;  /* 0x0000800a01007387 */ /* 0x0005e20000100a00 */
[C---:B------:R-:W-:Y:S02]  /*1e60*/  IMAD.SHL.U32 R86, R180.reuse, 0x10, RZ ;  /* 0x00000010b4567824 */ /* 0x040fe400078e00ff */
[----:B------:R-:W-:Y:S01]  /*1e70*/  IMAD R80, R180, 0x3f, RZ ;  /* 0x0000003fb4507824 */ /* 0x000fe200078e02ff */
[-C--:B0-----:R-:W-:Y:S01]  /*1e80*/  LEA R18, P4, R126, R17.reuse, 0x1 ;  /* 0x000000117e127211 */ /* 0x081fe200078808ff */
[----:B------:R0:W-:Y:S01]  /*1e90*/  STL.64 [R1+0x78], R20 ;  /* 0x0000781401007387 */ /* 0x0001e20000100a00 */
[----:B------:R-:W-:Y:S01]  /*1ea0*/  IMAD.MOV.U32 R2, RZ, RZ, -0x800000 ;  /* 0xff800000ff027424 */ /* 0x000fe200078e00ff */
[----:B-1----:R-:W-:Y:S02]  /*1eb0*/  LEA R14, P5, R128, R17, 0x1 ;  /* 0x00000011800e7211 */ /* 0x002fe400078a08ff */
[----:B------:R-:W-:-:S02]  /*1ec0*/  LEA.HI.X.SX32 R19, R126, R9, 0x1, P4 ;  /* 0x000000097e137211 */ /* 0x000fc400020f0eff */
[----:B--2---:R-:W-:Y:S02]  /*1ed0*/  LEA R10, P6, R130, R17, 0x1 ;  /* 0x00000011820a7211 */ /* 0x004fe400078c08ff */
[-C--:B------:R-:W-:Y:S01]  /*1ee0*/  LEA.HI.X.SX32 R15, R128, R9.reuse, 0x1, P5 ;  /* 0x00000009800f7211 */ /* 0x080fe200028f0eff */
[----:B------:R1:W-:Y:S01]  /*1ef0*/  STL.64 [R1+0x70], R18 ;  /* 0x0000701201007387 */ /* 0x0003e20000100a00 */
[----:B------:R-:W-:Y:S02]  /*1f00*/  LEA.HI.X.SX32 R11, R130, R9, 0x1, P6 ;  /* 0x00000009820b7211 */ /* 0x000fe400030f0eff */
[C---:B0-----:R-:W-:Y:S01]  /*1f10*/  LEA R20, P3, R132.reuse, R17, 0x1 ;  /* 0x0000001184147211 */ /* 0x041fe200078608ff */
[----:B------:R0:W-:Y:S03]  /*1f20*/  STL.64 [R1+0x68], R14 ;  /* 0x0000680e01007387 */ /* 0x0001e60000100a00 */
[----:B------:R-:W-:Y:S01]  /*1f30*/  LEA.HI.X.SX32 R21, R132, R9, 0x1, P3 ;  /* 0x0000000984157211 */ /* 0x000fe200018f0eff */
[----:B------:R2:W-:Y:S01]  /*1f40*/  STL.64 [R1+0x60], R10 ;  /* 0x0000600a01007387 */ /* 0x0005e20000100a00 */
[----:B------:R-:W-:-:S02]  /*1f50*/  IADD3 R16, P3, PT, R123, R12, RZ ;  /* 0x0000000c7b107210 */ /* 0x000fc40007f7e0ff */
[-C--:B-1----:R-:W-:Y:S01]  /*1f60*/  LEA R18, P4, R8, R17.reuse, 0x1 ;  /* 0x0000001108127211 */ /* 0x082fe200078808ff */
[----:B------:R1:W-:Y:S01]  /*1f70*/  STL.64 [R1+0x58], R20 ;  /* 0x0000581401007387 */ /* 0x0003e20000100a00 */
[----:B0-----:R-:W-:Y:S02]  /*1f80*/  LEA R14, P5, R134, R17, 0x1 ;  /* 0x00000011860e7211 */ /* 0x001fe400078a08ff */
[----:B------:R-:W-:Y:S01]  /*1f90*/  LEA.HI.X.SX32 R19, R8, R9, 0x1, P4 ;  /* 0x0000000908137211 */ /* 0x000fe200020f0eff */
[----:B------:R-:W-:Y:S01]  /*1fa0*/  IMAD.MOV.U32 R8, RZ, RZ, RZ ;  /* 0x000000ffff087224 */ /* 0x000fe200078e00ff */
[----:B--2---:R-:W-:Y:S01]  /*1fb0*/  LEA R10, P6, R0, R17, 0x1 ;  /* 0x00000011000a7211 */ /* 0x004fe200078c08ff */
[----:B------:R-:W-:Y:S01]  /*1fc0*/  IMAD R17, R180, 0x23, RZ ;  /* 0x00000023b4117824 */ /* 0x000fe200078e02ff */
[----:B------:R-:W-:Y:S01]  /*1fd0*/  LEA.HI.X.SX32 R15, R134, R9, 0x1, P5 ;  /* 0x00000009860f7211 */ /* 0x000fe200028f0eff */
[----:B------:R0:W-:Y:S01]  /*1fe0*/  STL.64 [R1+0x50], R18 ;  /* 0x0000501201007387 */ /* 0x0001e20000100a00 */
[C---:B------:R-:W-:Y:S01]  /*1ff0*/  LEA RZ, P5, R180.reuse, R12, 0x3 ;  /* 0x0000000cb4ff7211 */ /* 0x040fe200078a18ff */
[C---:B-1----:R-:W-:Y:S01]  /*2000*/  IMAD R20, R180.reuse, 0xe, RZ ;  /* 0x0000000eb4147824 */ /* 0x042fe200078e02ff */
[----:B------:R-:W-:Y:S01]  /*2010*/  SHF.L.U32 R21, R180, 0x1, RZ ;  /* 0x00000001b4157819 */ /* 0x000fe200000006ff */
[----:B------:R1:W-:Y:S01]  /*2020*/  STL.64 [R1+0x48], R14 ;  /* 0x0000480e01007387 */ /* 0x0003e20000100a00 */
[----:B------:R-:W-:-:S02]  /*2030*/  LEA.HI.X.SX32 R17, R17, R13, 0x1, P3 ;  /* 0x0000000d11117211 */ /* 0x000fc400018f0eff */
[-C--:B------:R-:W-:Y:S02]  /*2040*/  IADD3 R128, P1, PT, R21, R12.reuse, RZ ;  /* 0x0000000c15807210 */ /* 0x080fe40007f3e0ff */
[-C--:B------:R-:W-:Y:S02]  /*2050*/  IADD3 R28, P3, PT, R113, R12.reuse, RZ ;  /* 0x0000000c711c7210 */ /* 0x080fe40007f7e0ff */
[----:B------:R-:W-:Y:S01]  /*2060*/  LEA.HI.X.SX32 R11, R0, R9, 0x1, P6 ;  /* 0x00000009000b7211 */ /* 0x000fe200030f0eff */
[C---:B0-----:R-:W-:Y:S01]  /*2070*/  IMAD R19, R180.reuse, 0x24, RZ ;  /* 0x00000024b4137824 */ /* 0x041fe200078e02ff */
[-C--:B------:R-:W-:Y:S01]  /*2080*/  LEA.HI.X.SX32 R23, R23, R13.reuse, 0x1, P5 ;  /* 0x0000000d17177211 */ /* 0x080fe200028f0eff */
[C---:B------:R-:W-:Y:S01]  /*2090*/  IMAD R0, R180.reuse, 0x3a, RZ ;  /* 0x0000003ab4007824 */ /* 0x040fe200078e02ff */
[-C--:B------:R-:W-:Y:S01]  /*20a0*/  IADD3 R176, P6, PT, R177, R12.reuse, RZ ;  /* 0x0000000cb1b07210 */ /* 0x080fe20007fde0ff */
[----:B------:R0:W-:Y:S01]  /*20b0*/  STL.64 [R1+0x40], R10 ;  /* 0x0000400a01007387 */ /* 0x0001e20000100a00 */
[-C--:B------:R-:W-:Y:S01]  /*20c0*/  IADD3 R24, P5, PT, R127, R12.reuse, RZ ;  /* 0x0000000c7f187210 */ /* 0x080fe20007fbe0ff */
[C---:B-1----:R-:W-:Y:S01]  /*20d0*/  IMAD R14, R180.reuse, 0x1c, RZ ;  /* 0x0000001cb40e7824 */ /* 0x042fe200078e02ff */
[CC--:B------:R-:W-:Y:S01]  /*20e0*/  LEA.HI.X.SX32 R129, R180.reuse, R13.reuse, 0x1, P1 ;  /* 0x0000000db4817211 */ /* 0x0c0fe200008f0eff */
[----:B------:R-:W-:Y:S01]  /*20f0*/  IMAD R15, R180, 0x3c, RZ ;  /* 0x0000003cb40f7824 */ /* 0x000fe200078e02ff */
[-C--:B------:R-:W-:Y:S01]  /*2100*/  IADD3 R18, P1, PT, R125, R12.reuse, RZ ;  /* 0x0000000c7d127210 */ /* 0x080fe20007f3e0ff */
[----:B------:R-:W-:Y:S01]  /*2110*/  IMAD.MOV.U32 R9, RZ, RZ, -0x800000 ;  /* 0xff800000ff097424 */ /* 0x000fe200078e00ff */
[----:B------:R-:W-:Y:S01]  /*2120*/  LEA.HI.X.SX32 R29, R29, R13, 0x1, P3 ;  /* 0x0000000d1d1d7211 */ /* 0x000fe200018f0eff */
[----:B------:R-:W-:Y:S01]  /*2130*/  STL.64 [R1+0x38], R128 ;  /* 0x0000388001007387 */ /* 0x000fe20000100a00 */
[----:B------:R-:W-:-:S02]  /*2140*/  IADD3 R220, P3, PT, R31, R12, RZ ;  /* 0x0000000c1fdc7210 */ /* 0x000fc40007f7e0ff */
[-C--:B------:R-:W-:Y:S01]  /*2150*/  LEA.HI.X.SX32 R177, R115, R13.reuse, 0x1, P6 ;  /* 0x0000000d73b17211 */ /* 0x080fe200030f0eff */
[C---:B0-----:R-:W-:Y:S01]  /*2160*/  IMAD R10, R180.reuse, 0x38, RZ ;  /* 0x00000038b40a7824 */ /* 0x041fe200078e02ff */
[----:B------:R-:W-:Y:S01]  /*2170*/  LEA.HI.X.SX32 R25, R25, R13, 0x1, P5 ;  /* 0x0000000d19197211 */ /* 0x000fe200028f0eff */
[C---:B------:R-:W-:Y:S01]  /*2180*/  IMAD R11, R180.reuse, 0x1e, RZ ;  /* 0x0000001eb40b7824 */ /* 0x040fe200078e02ff */
[-C--:B------:R-:W-:Y:S02]  /*2190*/  IADD3 R228, P6, PT, R19, R12.reuse, RZ ;  /* 0x0000000c13e47210 */ /* 0x080fe40007fde0ff */
[-C--:B------:R-:W-:Y:S02]  /*21a0*/  IADD3 R34, P5, PT, R103, R12.reuse, RZ ;  /* 0x0000000c67227210 */ /* 0x080fe40007fbe0ff */
[----:B------:R-:W-:Y:S02]  /*21b0*/  CS2R R102, SRZ ;  /* 0x0000000000667805 */ /* 0x000fe4000001ff00 */
[----:B------:R-:W-:-:S02]  /*21c0*/  LEA RZ, P4, R180, R12, 0x2 ;  /* 0x0000000cb4ff7211 */ /* 0x000fc400078810ff */
[-C--:B------:R-:W-:Y:S02]  /*21d0*/  LEA.HI.X.SX32 R19, R19, R13.reuse, 0x1, P1 ;  /* 0x0000000d13137211 */ /* 0x080fe400008f0eff */
[-C--:B------:R-:W-:Y:S02]  /*21e0*/  IADD3 R32, P1, PT, R105, R12.reuse, RZ ;  /* 0x0000000c69207210 */ /* 0x080fe40007f3e0ff */
[-C--:B------:R-:W-:Y:S02]  /*21f0*/  LEA.HI.X.SX32 R221, R91, R13.reuse, 0x1, P3 ;  /* 0x0000000d5bdd7211 */ /* 0x080fe400018f0eff */
[C---:B------:R-:W-:Y:S02]  /*2200*/  IADD3 R216, P3, PT, R35.reuse, R12, RZ ;  /* 0x0000000c23d87210 */ /* 0x040fe40007f7e0ff */
[-C--:B------:R-:W-:Y:S02]  /*2210*/  LEA.HI.X.SX32 R35, R35, R13.reuse, 0x1, P5 ;  /* 0x0000000d23237211 */ /* 0x080fe400028f0eff */
[----:B------:R-:W-:-:S02]  /*2220*/  LEA.HI.X.SX32 R21, R21, R13, 0x1, P4 ;  /* 0x0000000d15157211 */ /* 0x000fc400020f0eff */
[-C--:B------:R-:W-:Y:S02]  /*2230*/  LEA.HI.X.SX32 R229, R107, R13.reuse, 0x1, P6 ;  /* 0x0000000d6be57211 */ /* 0x080fe400030f0eff */
[-C--:B------:R-:W-:Y:S02]  /*2240*/  IADD3 R212, P5, PT, R39, R12.reuse, RZ ;  /* 0x0000000c27d47210 */ /* 0x080fe40007fbe0ff */
[-C--:B------:R-:W-:Y:S02]  /*2250*/  IADD3 R234, P4, PT, R115, R12.reuse, RZ ;  /* 0x0000000c73ea7210 */ /* 0x080fe40007f9e0ff */
[-C--:B------:R-:W-:Y:S02]  /*2260*/  IADD3 R224, P6, PT, R27, R12.reuse, RZ ;  /* 0x0000000c1be07210 */ /* 0x080fe40007fde0ff */
[----:B------:R-:W-:Y:S02]  /*2270*/  LEA.HI.X.SX32 R33, R33, R13, 0x1, P1 ;  /* 0x0000000d21217211 */ /* 0x000fe400008f0eff */
[----:B------:R-:W-:-:S02]  /*2280*/  IADD3 R42, P1, PT, R42, R12, RZ ;  /* 0x0000000c2a2a7210 */ /* 0x000fc40007f3e0ff */
[-C--:B------:R-:W-:Y:S02]  /*2290*/  LEA.HI.X.SX32 R213, R83, R13.reuse, 0x1, P5 ;  /* 0x0000000d53d57211 */ /* 0x080fe400028f0eff */
[-C--:B------:R-:W-:Y:S02]  /*22a0*/  LEA.HI.X.SX32 R235, R117, R13.reuse, 0x1, P4 ;  /* 0x0000000d75eb7211 */ /* 0x080fe400020f0eff */
[----:B------:R-:W-:Y:S02]  /*22b0*/  LEA.HI.X.SX32 R225, R101, R13, 0x1, P6 ;  /* 0x0000000d65e17211 */ /* 0x000fe400030f0eff */
[----:B------:R-:W-:Y:S02]  /*22c0*/  CS2R R100, SRZ ;  /* 0x0000000000647805 */ /* 0x000fe4000001ff00 */
[-C--:B------:R-:W-:Y:S02]  /*22d0*/  IADD3 R208, P5, PT, R43, R12.reuse, RZ ;  /* 0x0000000c2bd07210 */ /* 0x080fe40007fbe0ff */
[----:B------:R-:W-:-:S02]  /*22e0*/  IADD3 R122, P4, PT, R107, R12, RZ ;  /* 0x0000000c6b7a7210 */ /* 0x000fc40007f9e0ff */
[-C--:B------:R-:W-:Y:S02]  /*22f0*/  IADD3 R114, P6, PT, R93, R12.reuse, RZ ;  /* 0x0000000c5d727210 */ /* 0x080fe40007fde0ff */
[-C--:B------:R-:W-:Y:S02]  /*2300*/  LEA.HI.X.SX32 R43, R43, R13.reuse, 0x1, P1 ;  /* 0x0000000d2b2b7211 */ /* 0x080fe400008f0eff */
[-C--:B------:R-:W-:Y:S02]  /*2310*/  IADD3 R96, P1, PT, R54, R12.reuse, RZ ;  /* 0x0000000c36607210 */ /* 0x080fe40007f3e0ff */
[-C--:B------:R-:W-:Y:S02]  /*2320*/  LEA.HI.X.SX32 R123, R109, R13.reuse, 0x1, P4 ;  /* 0x0000000d6d7b7211 */ /* 0x080fe400020f0eff */
[-C--:B------:R-:W-:Y:S02]  /*2330*/  LEA.HI.X.SX32 R115, R97, R13.reuse, 0x1, P6 ;  /* 0x0000000d61737211 */ /* 0x080fe400030f0eff */
[----:B------:R-:W-:Y:S01]  /*2340*/  IADD3 R30, P4, PT, R111, R12, RZ ;  /* 0x0000000c6f1e7210 */ /* 0x000fe20007f9e0ff */
[----:B------:R-:W-:Y:S01]  /*2350*/  STL.64 [R1+0x8], R122 ;  /* 0x0000087a01007387 */ /* 0x000fe20000100a00 */
[----:B------:R-:W-:-:S02]  /*2360*/  LEA.HI.X.SX32 R97, R75, R13, 0x1, P1 ;  /* 0x0000000d4b617211 */ /* 0x000fc400008f0eff */
[-C--:B------:R-:W-:Y:S01]  /*2370*/  IADD3 R52, P1, PT, R52, R12.reuse, RZ ;  /* 0x0000000c34347210 */ /* 0x080fe20007f3e0ff */
[----:B------:R-:W-:Y:S01]  /*2380*/  STL.64 [R1+0x28], R114 ;  /* 0x0000287201007387 */ /* 0x000fe20000100a00 */
[-C--:B------:R-:W-:Y:S02]  /*2390*/  LEA.HI.X.SX32 R209, R81, R13.reuse, 0x1, P5 ;  /* 0x0000000d51d17211 */ /* 0x080fe400028f0eff */
[-C--:B------:R-:W-:Y:S02]  /*23a0*/  IADD3 R98, P5, PT, R75, R12.reuse, RZ ;  /* 0x0000000c4b627210 */ /* 0x080fe40007fbe0ff */
[-C--:B------:R-:W-:Y:S02]  /*23b0*/  LEA.HI.X.SX32 R31, R31, R13.reuse, 0x1, P4 ;  /* 0x0000000d1f1f7211 */ /* 0x080fe400020f0eff */
[----:B------:R-:W-:Y:S02]  /*23c0*/  IADD3 R40, P4, PT, R40, R12, RZ ;  /* 0x0000000c28287210 */ /* 0x000fe40007f9e0ff */
[----:B------:R-:W-:-:S02]  /*23d0*/  LEA.HI.X.SX32 R53, R53, R13, 0x1, P1 ;  /* 0x0000000d35357211 */ /* 0x000fc400008f0eff */
[-C--:B------:R-:W-:Y:S02]  /*23e0*/  IADD3 R36, P6, PT, R99, R12.reuse, RZ ;  /* 0x0000000c63247210 */ /* 0x080fe40007fde0ff */
[-C--:B------:R-:W-:Y:S02]  /*23f0*/  IADD3 R60, P1, PT, R60, R12.reuse, RZ ;  /* 0x0000000c3c3c7210 */ /* 0x080fe40007f3e0ff */
[-C--:B------:R-:W-:Y:S02]  /*2400*/  LEA.HI.X.SX32 R99, R77, R13.reuse, 0x1, P5 ;  /* 0x0000000d4d637211 */ /* 0x080fe400028f0eff */
[-C--:B------:R-:W-:Y:S02]  /*2410*/  IADD3 R204, P5, PT, R47, R12.reuse, RZ ;  /* 0x0000000c2fcc7210 */ /* 0x080fe40007fbe0ff */
[----:B------:R-:W-:Y:S02]  /*2420*/  LEA.HI.X.SX32 R41, R41, R13, 0x1, P4 ;  /* 0x0000000d29297211 */ /* 0x000fe400020f0eff */
[----:B------:R-:W-:-:S02]  /*2430*/  IADD3 R50, P4, PT, R50, R12, RZ ;  /* 0x0000000c32327210 */ /* 0x000fc40007f9e0ff */
[-C--:B------:R-:W-:Y:S02]  /*2440*/  LEA.HI.X.SX32 R61, R61, R13.reuse, 0x1, P1 ;  /* 0x0000000d3d3d7211 */ /* 0x080fe400008f0eff */
[-C--:B------:R-:W-:Y:S02]  /*2450*/  IADD3 R192, P1, PT, R10, R12.reuse, RZ ;  /* 0x0000000c0ac07210 */ /* 0x080fe40007f3e0ff */
[-C--:B------:R-:W-:Y:S02]  /*2460*/  LEA.HI.X.SX32 R205, R73, R13.reuse, 0x1, P5 ;  /* 0x0000000d49cd7211 */ /* 0x080fe400028f0eff */
[----:B------:R-:W-:Y:S02]  /*2470*/  IADD3 R198, P5, PT, R51, R12, RZ ;  /* 0x0000000c33c67210 */ /* 0x000fe40007fbe0ff */
[-C--:B------:R-:W-:Y:S02]  /*2480*/  LEA.HI.X.SX32 R37, R37, R13.reuse, 0x1, P6 ;  /* 0x0000000d25257211 */ /* 0x080fe400030f0eff */
[----:B------:R-:W-:-:S02]  /*2490*/  LEA.HI.X.SX32 R51, R51, R13, 0x1, P4 ;  /* 0x0000000d33337211 */ /* 0x000fc400020f0eff */
[-C--:B------:R-:W-:Y:S02]  /*24a0*/  IADD3 R44, P6, PT, R44, R12.reuse, RZ ;  /* 0x0000000c2c2c7210 */ /* 0x080fe40007fde0ff */
[-C--:B------:R-:W-:Y:S02]  /*24b0*/  IADD3 R196, P4, PT, R55, R12.reuse, RZ ;  /* 0x0000000c37c47210 */ /* 0x080fe40007f9e0ff */
[-C--:B------:R-:W-:Y:S02]  /*24c0*/  LEA.HI.X.SX32 R193, R14, R13.reuse, 0x1, P1 ;  /* 0x0000000d0ec17211 */ /* 0x080fe400008f0eff */
[----:B------:R-:W-:Y:S02]  /*24d0*/  IADD3 R186, P1, PT, R0, R12, RZ ;  /* 0x0000000c00ba7210 */ /* 0x000fe40007f3e0ff */
[-C--:B------:R-:W-:Y:S02]  /*24e0*/  LEA.HI.X.SX32 R45, R45, R13.reuse, 0x1, P6 ;  /* 0x0000000d2d2d7211 */ /* 0x080fe400030f0eff */
[----:B------:R-:W-:-:S02]  /*24f0*/  LEA.HI.X.SX32 R197, R67, R13, 0x1, P4 ;  /* 0x0000000d43c57211 */ /* 0x000fc400020f0eff */
[-C--:B------:R-:W-:Y:S02]  /*2500*/  LEA.HI.X.SX32 R27, R27, R13.reuse, 0x1, P2 ;  /* 0x0000000d1b1b7211 */ /* 0x080fe400010f0eff */
[-C--:B------:R-:W-:Y:S02]  /*2510*/  IADD3 R248, P6, PT, R73, R12.reuse, RZ ;  /* 0x0000000c49f87210 */ /* 0x080fe40007fde0ff */
[-C--:B------:R-:W-:Y:S02]  /*2520*/  IADD3 R194, P4, PT, R59, R12.reuse, RZ ;  /* 0x0000000c3bc27210 */ /* 0x080fe40007f9e0ff */
[----:B------:R-:W-:Y:S02]  /*2530*/  LEA.HI.X.SX32 R187, R70, R13, 0x1, P1 ;  /* 0x0000000d46bb7211 */ /* 0x000fe400008f0eff */
[-C--:B------:R-:W-:Y:S02]  /*2540*/  IADD3 R112, P2, PT, R91, R12.reuse, RZ ;  /* 0x0000000c5b707210 */ /* 0x080fe40007f5e0ff */
[----:B------:R-:W-:-:S02]  /*2550*/  IADD3 R242, P1, PT, R11, R12, RZ ;  /* 0x0000000c0bf27210 */ /* 0x000fc40007f3e0ff */
[-C--:B------:R-:W-:Y:S02]  /*2560*/  LEA.HI.X.SX32 R217, R87, R13.reuse, 0x1, P3 ;  /* 0x0000000d57d97211 */ /* 0x080fe400018f0eff */
[-C--:B------:R-:W-:Y:S02]  /*2570*/  LEA.HI.X.SX32 R249, R54, R13.reuse, 0x1, P6 ;  /* 0x0000000d36f97211 */ /* 0x080fe400030f0eff */
[-C--:B------:R-:W-:Y:S02]  /*2580*/  LEA.HI.X.SX32 R195, R65, R13.reuse, 0x1, P4 ;  /* 0x0000000d41c37211 */ /* 0x080fe400020f0eff */
[----:B------:R-:W-:Y:S02]  /*2590*/  LEA.HI.X.SX32 R113, R93, R13, 0x1, P2 ;  /* 0x0000000d5d717211 */ /* 0x000fe400010f0eff */
[----:B------:R-:W-:Y:S02]  /*25a0*/  CS2R R92, SRZ ;  /* 0x00000000005c7805 */ /* 0x000fe4000001ff00 */
[----:B------:R-:W-:-:S02]  /*25b0*/  IADD3 R250, P3, PT, R83, R12, RZ ;  /* 0x0000000c53fa7210 */ /* 0x000fc40007f7e0ff */
[-C--:B------:R-:W-:Y:S01]  /*25c0*/  IADD3 R54, P6, PT, R74, R12.reuse, RZ ;  /* 0x0000000c4a367210 */ /* 0x080fe20007fde0ff */
[----:B------:R-:W-:Y:S01]  /*25d0*/  STL.64 [R1], R112 ;  /* 0x0000007001007387 */ /* 0x000fe20000100a00 */
[-C--:B------:R-:W-:Y:S02]  /*25e0*/  IADD3 R90, P4, PT, R20, R12.reuse, RZ ;  /* 0x0000000c145a7210 */ /* 0x080fe40007f9e0ff */
[-C--:B------:R-:W-:Y:S01]  /*25f0*/  LEA.HI.X.SX32 R243, R76, R13.reuse, 0x1, P1 ;  /* 0x0000000d4cf37211 */ /* 0x080fe200008f0eff */
[----:B------:R0:W-:Y:S01]  /*2600*/  STL.64 [R1+0x30], R98 ;  /* 0x0000306201007387 */ /* 0x0001e20000100a00 */
[-C--:B------:R-:W-:Y:S02]  /*2610*/  IADD3 R38, P2, PT, R95, R12.reuse, RZ ;  /* 0x0000000c5f267210 */ /* 0x080fe40007f5e0ff */
[----:B------:R-:W-:Y:S02]  /*2620*/  CS2R R94, SRZ ;  /* 0x00000000005e7805 */ /* 0x000fe4000001ff00 */
[----:B------:R-:W-:Y:S01]  /*2630*/  LEA R74, P1, R180, R12, 0x4 ;  /* 0x0000000cb44a7211 */ /* 0x000fe200078220ff */
[----:B------:R1:W-:Y:S01]  /*2640*/  STL.64 [R1+0x20], R96 ;  /* 0x0000206001007387 */ /* 0x0003e20000100a00 */
[----:B------:R-:W-:-:S02]  /*2650*/  LEA.HI.X.SX32 R251, R46, R13, 0x1, P3 ;  /* 0x0000000d2efb7211 */ /* 0x000fc400018f0eff */
[-C--:B------:R-:W-:Y:S02]  /*2660*/  LEA.HI.X.SX32 R91, R63, R13.reuse, 0x1, P4 ;  /* 0x0000000d3f5b7211 */ /* 0x080fe400020f0eff */
[-C--:B------:R-:W-:Y:S02]  /*2670*/  IADD3 R46, P3, PT, R84, R12.reuse, RZ ;  /* 0x0000000c542e7210 */ /* 0x080fe40007f7e0ff */
[-C--:B------:R-:W-:Y:S01]  /*2680*/  LEA.HI.X.SX32 R39, R39, R13.reuse, 0x1, P2 ;  /* 0x0000000d27277211 */ /* 0x080fe200010f0eff */
[----:B------:R2:W-:Y:S01]  /*2690*/  STL.64 [R1+0x18], R90 ;  /* 0x0000185a01007387 */ /* 0x0005e20000100a00 */
[----:B------:R-:W-:Y:S02]  /*26a0*/  LEA.HI.X.SX32 R75, R89, R13, 0x1, P1 ;  /* 0x0000000d594b7211 */ /* 0x000fe400008f0eff */
[----:B0-----:R-:W-:Y:S02]  /*26b0*/  CS2R R98, SRZ ;  /* 0x0000000000627805 */ /* 0x001fe4000001ff00 */
[----:B------:R-:W-:-:S02]  /*26c0*/  IADD3 R48, P2, PT, R48, R12, RZ ;  /* 0x0000000c30307210 */ /* 0x000fc40007f5e0ff */
[----:B-1----:R-:W-:Y:S02]  /*26d0*/  CS2R R96, SRZ ;  /* 0x0000000000607805 */ /* 0x002fe4000001ff00 */
[-C--:B------:R-:W-:Y:S01]  /*26e0*/  LEA.HI.X.SX32 R47, R47, R13.reuse, 0x1, P3 ;  /* 0x0000000d2f2f7211 */ /* 0x080fe200018f0eff */
[----:B------:R0:W-:Y:S01]  /*26f0*/  STL.64 [R1+0x10], R74 ;  /* 0x0000104a01007387 */ /* 0x0001e20000100a00 */
[----:B------:R-:W-:Y:S02]  /*2700*/  IADD3 R56, P3, PT, R56, R12, RZ ;  /* 0x0000000c38387210 */ /* 0x000fe40007f7e0ff */
[----:B------:R-:W-:Y:S02]  /*2710*/  CS2R R88, SRZ ;  /* 0x0000000000587805 */ /* 0x000fe4000001ff00 */
[-C--:B------:R-:W-:Y:S02]  /*2720*/  LEA.HI.X.SX32 R49, R49, R13.reuse, 0x1, P2 ;  /* 0x0000000d31317211 */ /* 0x080fe400010f0eff */
[----:B------:R-:W-:-:S02]  /*2730*/  LEA.HI.X.SX32 R199, R71, R13, 0x1, P5 ;  /* 0x0000000d47c77211 */ /* 0x000fc400028f0eff */
[----:B--2---:R-:W-:Y:S02]  /*2740*/  CS2R R90, SRZ ;  /* 0x00000000005a7805 */ /* 0x004fe4000001ff00 */
[-C--:B------:R-:W-:Y:S02]  /*2750*/  IADD3 R58, P2, PT, R58, R12.reuse, RZ ;  /* 0x0000000c3a3a7210 */ /* 0x080fe40007f5e0ff */
[-C--:B------:R-:W-:Y:S02]  /*2760*/  IADD3 R246, P5, PT, R67, R12.reuse, RZ ;  /* 0x0000000c43f67210 */ /* 0x080fe40007fbe0ff */
[-C--:B------:R-:W-:Y:S02]  /*2770*/  LEA.HI.X.SX32 R57, R57, R13.reuse, 0x1, P3 ;  /* 0x0000000d39397211 */ /* 0x080fe400018f0eff */
[----:B------:R-:W-:Y:S02]  /*2780*/  LEA.HI.X.SX32 R247, R62, R13, 0x1, P5 ;  /* 0x0000000d3ef77211 */ /* 0x000fe400028f0eff */
[----:B------:R-:W-:-:S02]  /*2790*/  IADD3 R66, P3, PT, R66, R12, RZ ;  /* 0x0000000c42427210 */ /* 0x000fc40007f7e0ff */
[-C--:B------:R-:W-:Y:S02]  /*27a0*/  LEA.HI.X.SX32 R59, R59, R13.reuse, 0x1, P2 ;  /* 0x0000000d3b3b7211 */ /* 0x080fe400010f0eff */
[-C--:B------:R-:W-:Y:S02]  /*27b0*/  IADD3 R62, P5, PT, R68, R12.reuse, RZ ;  /* 0x0000000c443e7210 */ /* 0x080fe40007fbe0ff */
[----:B------:R-:W-:Y:S02]  /*27c0*/  IADD3 R244, P2, PT, R14, R12, RZ ;  /* 0x0000000c0ef47210 */ /* 0x000fe40007f5e0ff */
[-C--:B------:R-:W-:Y:S01]  /*27d0*/  LEA.HI.X.SX32 R67, R0, R13.reuse, 0x1, P3 ;  /* 0x0000000d00437211 */ /* 0x080fe200018f0eff */
[----:B------:R-:W-:Y:S01]  /*27e0*/  IMAD.MOV.U32 R0, RZ, RZ, -0x800000 ;  /* 0xff800000ff007424 */ /* 0x000fe200078e00ff */
[-C--:B------:R-:W-:Y:S02]  /*27f0*/  LEA.HI.X.SX32 R55, R55, R13.reuse, 0x1, P6 ;  /* 0x0000000d37377211 */ /* 0x080fe400030f0eff */
[----:B------:R-:W-:-:S02]  /*2800*/  LEA.HI.X.SX32 R245, R20, R13, 0x1, P2 ;  /* 0x0000000d14f57211 */ /* 0x000fc400010f0eff */
[----:B------:R-:W-:Y:S02]  /*2810*/  LEA.HI.X.SX32 R63, R10, R13, 0x1, P5 ;  /* 0x0000000d0a3f7211 */ /* 0x000fe400028f0eff */
[-C--:B------:R-:W-:Y:S02]  /*2820*/  IADD3 R184, P3, PT, R15, R12.reuse, RZ ;  /* 0x0000000c0fb87210 */ /* 0x080fe40007f7e0ff */
[-C--:B------:R-:W-:Y:S02]  /*2830*/  IADD3 R64, P6, PT, R64, R12.reuse, RZ ;  /* 0x0000000c40407210 */ /* 0x080fe40007fde0ff */
[-C--:B------:R-:W-:Y:S02]  /*2840*/  IADD3 R164, P4, PT, R164, R12.reuse, RZ ;  /* 0x0000000ca4a47210 */ /* 0x080fe40007f9e0ff */
[-C--:B------:R-:W-:Y:S02]  /*2850*/  IADD3 R166, P2, PT, R166, R12.reuse, RZ ;  /* 0x0000000ca6a67210 */ /* 0x080fe40007f5e0ff */
[----:B------:R-:W-:-:S02]  /*2860*/  IADD3 R168, P5, PT, R168, R12, RZ ;  /* 0x0000000ca8a87210 */ /* 0x000fc40007fbe0ff */
[-C--:B------:R-:W-:Y:S01]  /*2870*/  LEA.HI.X.SX32 R185, R11, R13.reuse, 0x1, P3 ;  /* 0x0000000d0bb97211 */ /* 0x080fe200018f0eff */
[----:B------:R-:W-:Y:S01]  /*2880*/  IMAD.MOV.U32 R11, RZ, RZ, 0x3f800000 ;  /* 0x3f800000ff0b7424 */ /* 0x000fe200078e00ff */
[-C--:B------:R-:W-:Y:S02]  /*2890*/  LEA.HI.X.SX32 R65, R69, R13.reuse, 0x1, P6 ;  /* 0x0000000d45417211 */ /* 0x080fe400030f0eff */
[-C--:B------:R-:W-:Y:S02]  /*28a0*/  LEA.HI.X.SX32 R165, R72, R13.reuse, 0x1, P4 ;  /* 0x0000000d48a57211 */ /* 0x080fe400020f0eff */
[----:B------:R-:W-:Y:S02]  /*28b0*/  LEA R238, P3, R180, R12, 0x5 ;  /* 0x0000000cb4ee7211 */ /* 0x000fe400078628ff */
[-C--:B------:R-:W-:Y:S02]  /*28c0*/  LEA.HI.X.SX32 R167, R15, R13.reuse, 0x1, P2 ;  /* 0x0000000d0fa77211 */ /* 0x080fe400010f0eff */
[----:B------:R-:W-:-:S02]  /*28d0*/  LEA.HI.X.SX32 R169, R79, R13, 0x1, P5 ;  /* 0x0000000d4fa97211 */ /* 0x000fc400028f0eff */
[-C--:B------:R-:W-:Y:S02]  /*28e0*/  IADD3 R170, P6, PT, R170, R12.reuse, RZ ;  /* 0x0000000caaaa7210 */ /* 0x080fe40007fde0ff */
[-C--:B------:R-:W-:Y:S02]  /*28f0*/  IADD3 R182, P4, PT, R22, R12.reuse, RZ ;  /* 0x0000000c16b67210 */ /* 0x080fe40007f9e0ff */
[-C--:B------:R-:W-:Y:S02]  /*2900*/  LEA R180, P2, R180, R12.reuse, 0x6 ;  /* 0x0000000cb4b47211 */ /* 0x080fe400078430ff */
[----:B------:R-:W-:Y:S02]  /*2910*/  IADD3 R14, P5, PT, R78, R12, RZ ;  /* 0x0000000c4e0e7210 */ /* 0x000fe40007fbe0ff */
[-C--:B------:R-:W-:Y:S02]  /*2920*/  LEA.HI.X.SX32 R183, R85, R13.reuse, 0x1, P4 ;  /* 0x0000000d55b77211 */ /* 0x080fe400020f0eff */
[----:B------:R-:W-:-:S02]  /*2930*/  LEA.HI.X.SX32 R171, R22, R13, 0x1, P6 ;  /* 0x0000000d16ab7211 */ /* 0x000fc400030f0eff */
[-C--:B------:R-:W-:Y:S02]  /*2940*/  LEA.HI.X.SX32 R239, R86, R13.reuse, 0x1, P3 ;  /* 0x0000000d56ef7211 */ /* 0x080fe400018f0eff */
[-C--:B------:R-:W-:Y:S02]  /*2950*/  LEA.HI.X.SX32 R181, R82, R13.reuse, 0x1, P2 ;  /* 0x0000000d52b57211 */ /* 0x080fe400010f0eff */
[----:B------:R-:W-:Y:S02]  /*2960*/  LEA.HI.X.SX32 R15, R80, R13, 0x1, P5 ;  /* 0x0000000d500f7211 */ /* 0x000fe400028f0eff */
[----:B0--3--:R-:W-:-:S07]  /*2970*/  MOV R10, 0x3f800000 ;  /* 0x3f800000000a7802 */ /* 0x009fce0000000f00 */
.L_x_1:
[----:B------:R-:W2:Y:S04]  /*2980*/  LDL.64 R86, [R1+0x220] ;  /* 0x0002200001567983 */ /* 0x000ea80000100a00 */
[----:B------:R-:W3:Y:S04]  /*2990*/  LDL.64 R78, [R1+0x210] ;  /* 0x00021000014e7983 */ /* 0x000ee80000100a00 */
[----:B------:R-:W4:Y:S04]  /*29a0*/  LDL.64 R68, [R1+0x238] ;  /* 0x0002380001447983 */ /* 0x000f280000100a00 */
[----:B------:R-:W5:Y:S04]  /*29b0*/  LDL.64 R72, [R1+0x230] ;  /* 0x0002300001487983 */ /* 0x000f680000100a00 */
        /* <DEDUP_REMOVED lines=37> */
[----:B------:R-:W5:Y:S01]  /*2c10*/  LDL.64 R158, [R1+0xa0] ;  /* 0x0000a000019e7983 */ /* 0x000f620000100a00 */
[----:B--2---:R-:W-:-:S04]  /*2c20*/  IMAD.WIDE R86, R7, 0x2, R86 ;  /* 0x0000000207567825 */ /* 0x004fc800078e0256 */
[C---:B---3--:R-:W-:Y:S02]  /*2c30*/  IMAD.WIDE R78, R7.reuse, 0x2, R78 ;  /* 0x00000002074e7825 */ /* 0x048fe400078e024e */
[----:B------:R-:W2:Y:S02]  /*2c40*/  LDG.E.U16 R86, desc[UR10][R86.64] ;  /* 0x0000000a56567981 */ /* 0x000ea4000c1e1500 */
[----:B----4-:R-:W-:-:S04]  /*2c50*/  IMAD.WIDE R68, R7, 0x2, R68 ;  /* 0x0000000207447825 */ /* 0x010fc800078e0244 */
[C---:B-----5:R-:W-:Y:S02]  /*2c60*/  IMAD.WIDE R72, R7.reuse, 0x2, R72 ;  /* 0x0000000207487825 */ /* 0x060fe400078e0248 */
[----:B------:R-:W3:Y:S02]  /*2c70*/  LDG.E.U16 R68, desc[UR10][R68.64] ;  /* 0x0000000a44447981 */ /* 0x000ee4000c1e1500 */
[C---:B------:R-:W-:Y:S02]  /*2c80*/  IMAD.WIDE R70, R7.reuse, 0x2, R70 ;  /* 0x0000000207467825 */ /* 0x040fe400078e0246 */
[----:B------:R0:W4:Y:S04]  /*2c90*/  LDG.E.U16 R87, desc[UR10][R78.64] ;  /* 0x0000000a4e577981 */ /* 0x000128000c1e1500 */
[----:B------:R1:W5:Y:S01]  /*2ca0*/  LDG.E.U16 R109, desc[UR10][R70.64] ;  /* 0x0000000a466d7981 */ /* 0x000362000c1e1500 */
[----:B------:R-:W-:-:S03]  /*2cb0*/  IMAD.WIDE R82, R7, 0x2, R82 ;  /* 0x0000000207527825 */ /* 0x000fc600078e0252 */
[----:B------:R1:W2:Y:S01]  /*2cc0*/  LDG.E.U16 R69, desc[UR10][R72.64] ;  /* 0x0000000a48457981 */ /* 0x0002a2000c1e1500 */
[----:B0-----:R-:W-:-:S03]  /*2cd0*/  IMAD.WIDE R78, R7, 0x2, R112 ;  /* 0x00000002074e7825 */ /* 0x001fc600078e0270 */
[----:B------:R-:W2:Y:S01]  /*2ce0*/  LDL.64 R112, [R1+0x178] ;  /* 0x0001780001707983 */ /* 0x000ea20000100a00 */
[----:B-1----:R-:W-:-:S04]  /*2cf0*/  IMAD.WIDE R70, R7, 0x2, R106 ;  /* 0x0000000207467825 */ /* 0x002fc800078e026a */
[C---:B------:R-:W-:Y:S02]  /*2d00*/  IMAD.WIDE R72, R7.reuse, 0x2, R110 ;  /* 0x0000000207487825 */ /* 0x040fe400078e026e */
[----:B------:R-:W3:Y:S02]  /*2d10*/  LDL.64 R110, [R1+0x198] ;  /* 0x00019800016e7983 */ /* 0x000ee40000100a00 */
[C---:B------:R-:W-:Y:S02]  /*2d20*/  IMAD.WIDE R106, R7.reuse, 0x2, R84 ;  /* 0x00000002076a7825 */ /* 0x040fe400078e0254 */
[----:B------:R0:W4:Y:S02]  /*2d30*/  LDG.E.U16 R84, desc[UR10][R82.64] ;  /* 0x0000000a52547981 */ /* 0x000124000c1e1500 */
[C---:B------:R-:W-:Y:S02]  /*2d40*/  IMAD.WIDE R74, R7.reuse, 0x2, R74 ;  /* 0x00000002074a7825 */ /* 0x040fe400078e024a */
[----:B------:R1:W4:Y:S02]  /*2d50*/  LDG.E.U16 R85, desc[UR10][R72.64] ;  /* 0x0000000a48557981 */ /* 0x000324000c1e1500 */
[----:B------:R-:W-:-:S02]  /*2d60*/  IMAD.WIDE R80, R7, 0x2, R80 ;  /* 0x0000000207507825 */ /* 0x000fc400078e0250 */
[----:B------:R-:W4:Y:S02]  /*2d70*/  LDG.E.U16 R75, desc[UR10][R74.64] ;  /* 0x0000000a4a4b7981 */ /* 0x000f24000c1e1500 */
[C---:B0-----:R-:W-:Y:S02]  /*2d80*/  IMAD.WIDE R82, R7.reuse, 0x2, R122 ;  /* 0x0000000207527825 */ /* 0x041fe400078e027a */
[----:B------:R-:W4:Y:S02]  /*2d90*/  LDL.64 R122, [R1+0x168] ;  /* 0x00016800017a7983 */ /* 0x000f240000100a00 */
[C---:B-1----:R-:W-:Y:S02]  /*2da0*/  IMAD.WIDE R72, R7.reuse, 0x2, R114 ;  /* 0x0000000207487825 */ /* 0x042fe400078e0272 */
[----:B------:R-:W5:Y:S04]  /*2db0*/  LDG.E.U16 R70, desc[UR10][R70.64] ;  /* 0x0000000a46467981 */ /* 0x000f68000c1e1500 */
[----:B------:R0:W5:Y:S01]  /*2dc0*/  LDG.E.U16 R74, desc[UR10][R78.64] ;  /* 0x0000000a4e4a7981 */ /* 0x000162000c1e1500 */
[----:B------:R-:W-:-:S03]  /*2dd0*/  IMAD.WIDE R104, R7, 0x2, R104 ;  /* 0x0000000207687825 */ /* 0x000fc600078e0268 */
[----:B------:R1:W5:Y:S04]  /*2de0*/  LDG.E.U16 R115, desc[UR10][R72.64] ;  /* 0x0000000a48737981 */ /* 0x000368000c1e1500 */
[----:B------:R1:W5:Y:S01]  /*2df0*/  LDG.E.U16 R71, desc[UR10][R80.64] ;  /* 0x0000000a50477981 */ /* 0x000362000c1e1500 */
[----:B0-----:R-:W-:-:S03]  /*2e00*/  IMAD.WIDE R78, R7, 0x2, R118 ;  /* 0x00000002074e7825 */ /* 0x001fc600078e0276 */
[----:B------:R-:W5:Y:S01]  /*2e10*/  LDL.64 R118, [R1+0x158] ;  /* 0x0001580001767983 */ /* 0x000f620000100a00 */
[----:B-1----:R-:W-:-:S03]  /*2e20*/  IMAD.WIDE R72, R7, 0x2, R126 ;  /* 0x0000000207487825 */ /* 0x002fc600078e027e */
[----:B------:R-:W5:Y:S01]  /*2e30*/  LDG.E.U16 R106, desc[UR10][R106.64] ;  /* 0x0000000a6a6a7981 */ /* 0x000f62000c1e1500 */
[----:B------:R-:W-:-:S03]  /*2e40*/  IMAD.WIDE R80, R7, 0x2, R120 ;  /* 0x0000000207507825 */ /* 0x000fc600078e0278 */
[----:B------:R-:W5:Y:S04]  /*2e50*/  LDL.64 R120, [R1+0x160] ;  /* 0x0001600001787983 */ /* 0x000f680000100a00 */
[----:B------:R0:W5:Y:S04]  /*2e60*/  LDG.E.U16 R108, desc[UR10][R80.64] ;  /* 0x0000000a506c7981 */ /* 0x000168000c1e1500 */
        /* <DEDUP_REMOVED lines=8> */
[----:B------:R-:W5:Y:S04]  /*2ef0*/  LDL.64 R128, [R1+0x108] ;  /* 0x0001080001807983 */ /* 0x000f680000100a00 */
[----:B------:R2:W5:Y:S04]  /*2f00*/  LDG.E.U16 R82, desc[UR10][R72.64] ;  /* 0x0000000a48527981 */ /* 0x000568000c1e1500 */
[----:B------:R-:W5:Y:S01]  /*2f10*/  LDL.64 R136, [R1+0xb8] ;  /* 0x0000b80001887983 */ /* 0x000f620000100a00 */
[----:B------:R-:W-:-:S03]  /*2f20*/  IMAD.WIDE R76, R7, 0x2, R76 ;  /* 0x00000002074c7825 */ /* 0x000fc600078e024c */
[----:B------:R-:W5:Y:S04]  /*2f30*/  LDG.E.U16 R105, desc[UR10][R104.64] ;  /* 0x0000000a68697981 */ /* 0x000f68000c1e1500 */
[----:B------:R-:W5:Y:S01]  /*2f40*/  LDG.E.U16 R76, desc[UR10][R76.64] ;  /* 0x0000000a4c4c7981 */ /* 0x000f62000c1e1500 */
[----:B--2---:R-:W-:-:S03]  /*2f50*/  IMAD.WIDE R72, R7, 0x2, R112 ;  /* 0x0000000207487825 */ /* 0x004fc600078e0270 */
[----:B------:R-:W2:Y:S04]  /*2f60*/  LDG.E.U16 R113, desc[UR10][R80.64] ;  /* 0x0000000a50717981 */ /* 0x000ea8000c1e1500 */
[----:B------:R-:W2:Y:S01]  /*2f70*/  LDG.E.U16 R72, desc[UR10][R72.64] ;  /* 0x0000000a48487981 */ /* 0x000ea2000c1e1500 */
[----:B---3--:R-:W-:-:S03]  /*2f80*/  IMAD.WIDE R110, R7, 0x2, R110 ;  /* 0x00000002076e7825 */ /* 0x008fc600078e026e */
[----:B------:R0:W3:Y:S04]  /*2f90*/  LDG.E.U16 R81, desc[UR10][R78.64] ;  /* 0x0000000a4e517981 */ /* 0x0000e8000c1e1500 */
[----:B------:R1:W2:Y:S01]  /*2fa0*/  LDG.E.U16 R22, desc[UR10][R110.64] ;  /* 0x0000000a6e167981 */ /* 0x0002a2000c1e1500 */
[----:B0-----:R-:W-:-:S03]  /*2fb0*/  IMAD.WIDE R78, R7, 0x2, R130 ;  /* 0x00000002074e7825 */ /* 0x001fc600078e0282 */
[----:B------:R-:W2:Y:S01]  /*2fc0*/  LDL.64 R130, [R1+0xe8] ;  /* 0x0000e80001827983 */ /* 0x000ea20000100a00 */
[----:B----4-:R-:W-:-:S03]  /*2fd0*/  IMAD.WIDE R122, R7, 0x2, R122 ;  /* 0x00000002077a7825 */ /* 0x010fc600078e027a */
[----:B------:R-:W4:Y:S01]  /*2fe0*/  LDG.E.U16 R79, desc[UR10][R78.64] ;  /* 0x0000000a4e4f7981 */ /* 0x000f22000c1e1500 */
[----:B-1----:R-:W-:-:S03]  /*2ff0*/  IMAD.WIDE R110, R7, 0x2, R134 ;  /* 0x00000002076e7825 */ /* 0x002fc600078e0286 */
[----:B------:R-:W3:Y:S04]  /*3000*/  LDL.64 R134, [R1+0x98] ;  /* 0x0000980001867983 */ /* 0x000ee80000100a00 */
[----:B------:R0:W4:Y:S04]  /*3010*/  LDG.E.U16 R112, desc[UR10][R122.64] ;  /* 0x0000000a7a707981 */ /* 0x000128000c1e1500 */
[----:B------:R1:W4:Y:S01]  /*3020*/  LDG.E.U16 R78, desc[UR10][R110.64] ;  /* 0x0000000a6e4e7981 */ /* 0x000322000c1e1500 */
[----:B0-----:R-:W-:-:S03]  /*3030*/  IMAD.WIDE R122, R7, 0x2, R132 ;  /* 0x00000002077a7825 */ /* 0x001fc600078e0284 */
[----:B------:R-:W4:Y:S01]  /*3040*/  LDL.64 R132, [R1+0x78] ;  /* 0x0000780001847983 */ /* 0x000f220000100a00 */
[----:B-----5:R-:W-:-:S03]  /*3050*/  IMAD.WIDE R118, R7, 0x2, R118 ;  /* 0x0000000207767825 */ /* 0x020fc600078e0276 */
[----:B------:R0:W5:Y:S01]  /*3060*/  LDG.E.U16 R104, desc[UR10][R122.64] ;  /* 0x0000000a7a687981 */ /* 0x000162000c1e1500 */
[----:B------:R-:W-:-:S03]  /*3070*/  IMAD.WIDE R120, R7, 0x2, R120 ;  /* 0x0000000207787825 */ /* 0x000fc600078e0278 */
[----:B------:R0:W5:Y:S01]  /*3080*/  LDG.E.U16 R73, desc[UR10][R118.64] ;  /* 0x0000000a76497981 */ /* 0x000162000c1e1500 */
[----:B-1----:R-:W-:-:S03]  /*3090*/  IMAD.WIDE R110, R7, 0x2, R148 ;  /* 0x00000002076e7825 */ /* 0x002fc600078e0294 */
[----:B------:R1:W5:Y:S01]  /*30a0*/  LDG.E.U16 R80, desc[UR10][R120.64] ;  /* 0x0000000a78507981 */ /* 0x000362000c1e1500 */
[----:B0-----:R-:W-:-:S03]  /*30b0*/  IMAD.WIDE R122, R7, 0x2, R140 ;  /* 0x00000002077a7825 */ /* 0x001fc600078e028c */
[----:B------:R-:W5:Y:S01]  /*30c0*/  LDL.64 R140, [R1+0x70] ;  /* 0x00007000018c7983 */ /* 0x000f620000100a00 */
[----:B------:R-:W-:-:S03]  /*30d0*/  IMAD.WIDE R118, R7, 0x2, R146 ;  /* 0x0000000207767825 */ /* 0x000fc600078e0292 */
[----:B------:R-:W5:Y:S01]  /*30e0*/  LDG.E.U16 R111, desc[UR10][R110.64] ;  /* 0x0000000a6e6f7981 */ /* 0x000f62000c1e1500 */
[----:B-1----:R-:W-:-:S03]  /*30f0*/  IMAD.WIDE R120, R7, 0x2, R126 ;  /* 0x0000000207787825 */ /* 0x002fc600078e027e */
[----:B------:R-:W5:Y:S01]  /*3100*/  LDL.64 R126, [R1+0x58] ;  /* 0x00005800017e7983 */ /* 0x000f620000100a00 */
[----:B------:R-:W-:-:S03]  /*3110*/  IMAD.WIDE R124, R7, 0x2, R124 ;  /* 0x00000002077c7825 */ /* 0x000fc600078e027c */
[----:B------:R0:W5:Y:S01]  /*3120*/  LDG.E.U16 R77, desc[UR10][R118.64] ;  /* 0x0000000a764d7981 */ /* 0x000162000c1e1500 */
[----:B------:R-:W-:-:S03]  /*3130*/  IMAD.WIDE R128, R7, 0x2, R128 ;  /* 0x0000000207807825 */ /* 0x000fc600078e0280 */
[----:B------:R1:W5:Y:S04]  /*3140*/  LDG.E.U16 R20, desc[UR10][R124.64] ;  /* 0x0000000a7c147981 */ /* 0x000368000c1e1500 */
[----:B------:R2:W5:Y:S01]  /*3150*/  LDG.E.U16 R110, desc[UR10][R120.64] ;  /* 0x0000000a786e7981 */ /* 0x000562000c1e1500 */
[----:B0-----:R-:W-:-:S03]  /*3160*/  IMAD.WIDE R118, R7, 0x2, R138 ;  /* 0x0000000207767825 */ /* 0x001fc600078e028a */
[----:B------:R-:W5:Y:S01]  /*3170*/  LDL.64 R138, [R1+0x50] ;  /* 0x00005000018a7983 */ /* 0x000f620000100a00 */
[----:B-1----:R-:W-:-:S03]  /*3180*/  IMAD.WIDE R124, R7, 0x2, R144 ;  /* 0x00000002077c7825 */ /* 0x002fc600078e0290 */
[----:B------:R-:W5:Y:S01]  /*3190*/  LDL.64 R146, [R1+0x88] ;  /* 0x0000880001927983 */ /* 0x000f620000100a00 */
[----:B------:R-:W-:-:S03]  /*31a0*/  IMAD.WIDE R116, R7, 0x2, R116 ;  /* 0x0000000207747825 */ /* 0x000fc600078e0274 */
[----:B------:R-:W5:Y:S04]  /*31b0*/  LDL.64 R144, [R1+0x68] ;  /* 0x0000680001907983 */ /* 0x000f680000100a00 */
[----:B------:R-:W5:Y:S04]  /*31c0*/  LDG.E.U16 R128, desc[UR10][R128.64] ;  /* 0x0000000a80807981 */ /* 0x000f68000c1e1500 */
[----:B------:R-:W5:Y:S04]  /*31d0*/  LDG.E.U16 R116, desc[UR10][R116.64] ;  /* 0x0000000a74747981 */ /* 0x000f68000c1e1500 */
[----:B------:R-:W5:Y:S04]  /*31e0*/  LDL.64 R148, [R1+0xc0] ;  /* 0x0000c00001947983 */ /* 0x000f680000100a00 */
[----:B------:R3:W5:Y:S04]  /*31f0*/  LDG.E.U16 R129, desc[UR10][R122.64] ;  /* 0x0000000a7a817981 */ /* 0x000768000c1e1500 */
[----:B------:R-:W5:Y:S01]  /*3200*/  LDG.E.U16 R117, desc[UR10][R124.64] ;  /* 0x0000000a7c757981 */ /* 0x000f62000c1e1500 */
[----:B--2---:R-:W-:-:S03]  /*3210*/  IMAD.WIDE R120, R7, 0x2, R130 ;  /* 0x0000000207787825 */ /* 0x004fc600078e0282 */
[----:B------:R0:W2:Y:S04]  /*3220*/  LDG.E.U16 R130, desc[UR10][R118.64] ;  /* 0x0000000a76827981 */ /* 0x0000a8000c1e1500 */
[----:B------:R1:W2:Y:S01]  /*3230*/  LDG.E.U16 R131, desc[UR10][R120.64] ;  /* 0x0000000a78837981 */ /* 0x0002a2000c1e1500 */
[----:B---3--:R-:W-:-:S04]  /*3240*/  IMAD.WIDE R122, R7, 0x2, R134 ;  /* 0x00000002077a7825 */ /* 0x008fc800078e0286 */
[C---:B0-----:R-:W-:Y:S01]  /*3250*/  IMAD.WIDE R118, R7.reuse, 0x2, R142 ;  /* 0x0000000207767825 */ /* 0x041fe200078e028e */
[----:B------:R0:W3:Y:S03]  /*3260*/  LDG.E.U16 R134, desc[UR10][R122.64] ;  /* 0x0000000a7a867981 */ /* 0x0000e6000c1e1500 */
[C---:B-1----:R-:W-:Y:S01]  /*3270*/  IMAD.WIDE R120, R7.reuse, 0x2, R136 ;  /* 0x0000000207787825 */ /* 0x042fe200078e0288 */
[----:B------:R-:W2:Y:S03]  /*3280*/  LDL.64 R142, [R1+0x48] ;  /* 0x00004800018e7983 */ /* 0x000ea60000100a00 */
[C---:B----4-:R-:W-:Y:S02]  /*3290*/  IMAD.WIDE R124, R7.reuse, 0x2, R132 ;  /* 0x00000002077c7825 */ /* 0x050fe400078e0284 */
[----:B------:R1:W4:Y:S02]  /*32a0*/  LDG.E.U16 R132, desc[UR10][R118.64] ;  /* 0x0000000a76847981 */ /* 0x000324000c1e1500 */
[----:B0-----:R-:W-:-:S02]  /*32b0*/  IMAD.WIDE R122, R7, 0x2, R152 ;  /* 0x00000002077a7825 */ /* 0x001fc400078e0298 */
[----:B------:R0:W3:Y:S04]  /*32c0*/  LDG.E.U16 R133, desc[UR10][R120.64] ;  /* 0x0000000a78857981 */ /* 0x0000e8000c1e1500 */
[----:B------:R-:W3:Y:S01]  /*32d0*/  LDL.64 R152, [R1+0x40] ;  /* 0x0000400001987983 */ /* 0x000ee20000100a00 */
[----:B-1----:R-:W-:-:S03]  /*32e0*/  IMAD.WIDE R118, R7, 0x2, R156 ;  /* 0x0000000207767825 */ /* 0x002fc600078e029c */
[----:B------:R-:W3:Y:S01]  /*32f0*/  LDL.64 R156, [R1+0x80] ;  /* 0x00008000019c7983 */ /* 0x000ee20000100a00 */
[----:B0-----:R-:W-:-:S03]  /*3300*/  IMAD.WIDE R120, R7, 0x2, R154 ;  /* 0x0000000207787825 */ /* 0x001fc600078e029a */
[----:B------:R-:W4:Y:S04]  /*3310*/  LDL.64 R154, [R1+0x60] ;  /* 0x00006000019a7983 */ /* 0x000f280000100a00 */
[----:B------:R0:W4:Y:S01]  /*3320*/  LDG.E.U16 R135, desc[UR10][R124.64] ;  /* 0x0000000a7c877981 */ /* 0x000122000c1e1500 */
[----:B-----5:R-:W-:-:S03]  /*3330*/  IMAD.WIDE R126, R7, 0x2, R126 ;  /* 0x00000002077e7825 */ /* 0x020fc600078e027e */
[----:B------:R1:W5:Y:S04]  /*3340*/  LDG.E.U16 R137, desc[UR10][R118.64] ;  /* 0x0000000a76897981 */ /* 0x000368000c1e1500 */
[----:B------:R1:W5:Y:S01]  /*3350*/  LDG.E.U16 R136, desc[UR10][R126.64] ;  /* 0x0000000a7e887981 */ /* 0x000362000c1e1500 */
[----:B0-----:R-:W-:-:S04]  /*3360*/  IMAD.WIDE R124, R7, 0x2, R140 ;  /* 0x00000002077c7825 */ /* 0x001fc800078e028c */
[C---:B-1----:R-:W-:Y:S01]  /*3370*/  IMAD.WIDE R118, R7.reuse, 0x2, R200 ;  /* 0x0000000207767825 */ /* 0x042fe200078e02c8 */
[----:B------:R0:W5:Y:S03]  /*3380*/  LDG.E.U16 R140, desc[UR10][R124.64] ;  /* 0x0000000a7c8c7981 */ /* 0x000166000c1e1500 */
[C---:B------:R-:W-:Y:S02]  /*3390*/  IMAD.WIDE R126, R7.reuse, 0x2, R138 ;  /* 0x00000002077e7825 */ /* 0x040fe400078e028a */
[----:B------:R1:W5:Y:S04]  /*33a0*/  LDG.E.U16 R138, desc[UR10][R120.64] ;  /* 0x0000000a788a7981 */ /* 0x000368000c1e1500 */
[----:B------:R1:W5:Y:S01]  /*33b0*/  LDG.E.U16 R139, desc[UR10][R122.64] ;  /* 0x0000000a7a8b7981 */ /* 0x000362000c1e1500 */
[----:B0-----:R-:W-:-:S03]  /*33c0*/  IMAD.WIDE R124, R7, 0x2, R144 ;  /* 0x00000002077c7825 */ /* 0x001fc600078e0290 */
[----:B------:R-:W5:Y:S01]  /*33d0*/  LDG.E.U16 R141, desc[UR10][R126.64] ;  /* 0x0000000a7e8d7981 */ /* 0x000f62000c1e1500 */
[----:B-1----:R-:W-:-:S03]  /*33e0*/  IMAD.WIDE R120, R7, 0x2, R190 ;  /* 0x0000000207787825 */ /* 0x002fc600078e02be */
[----:B------:R0:W5:Y:S01]  /*33f0*/  LDG.E.U16 R145, desc[UR10][R124.64] ;  /* 0x0000000a7c917981 */ /* 0x000162000c1e1500 */
[----:B------:R-:W-:-:S05]  /*3400*/  IMAD.WIDE R122, R7, 0x2, R146 ;  /* 0x00000002077a7825 */ /* 0x000fca00078e0292 */
[----:B------:R1:W5:Y:S01]  /*3410*/  LDG.E.U16 R144, desc[UR10][R122.64] ;  /* 0x0000000a7a907981 */ /* 0x000362000c1e1500 */
[----:B0-----:R-:W-:-:S05]  /*3420*/  IMAD.WIDE R124, R7, 0x2, R150 ;  /* 0x00000002077c7825 */ /* 0x001fca00078e0296 */
[----:B------:R-:W5:Y:S01]  /*3430*/  LDG.E.U16 R150, desc[UR10][R124.64] ;  /* 0x0000000a7c967981 */ /* 0x000f62000c1e1500 */
[----:B-1----:R-:W-:-:S04]  /*3440*/  IMAD.WIDE R122, R7, 0x2, R160 ;  /* 0x00000002077a7825 */ /* 0x002fc800078e02a0 */
[C---:B--2---:R-:W-:Y:S02]  /*3450*/  IMAD.WIDE R126, R7.reuse, 0x2, R142 ;  /* 0x00000002077e7825 */ /* 0x044fe400078e028e */
[----:B------:R0:W2:Y:S04]  /*3460*/  LDG.E.U16 R142, desc[UR10][R118.64] ;  /* 0x0000000a768e7981 */ /* 0x0000a8000c1e1500 */
[----:B------:R1:W2:Y:S04]  /*3470*/  LDG.E.U16 R143, desc[UR10][R120.64] ;  /* 0x0000000a788f7981 */ /* 0x0002a8000c1e1500 */
[----:B------:R3:W2:Y:S01]  /*3480*/  LDG.E.U16 R146, desc[UR10][R126.64] ;  /* 0x0000000a7e927981 */ /* 0x0006a2000c1e1500 */
[----:B0-----:R-:W-:-:S04]  /*3490*/  IMAD.WIDE R118, R7, 0x2, R188 ;  /* 0x0000000207767825 */ /* 0x001fc800078e02bc */
[C---:B-1----:R-:W-:Y:S01]  /*34a0*/  IMAD.WIDE R120, R7.reuse, 0x2, R162 ;  /* 0x0000000207787825 */ /* 0x042fe200078e02a2 */
[----:B------:R0:W2:Y:S03]  /*34b0*/  LDG.E.U16 R147, desc[UR10][R118.64] ;  /* 0x0000000a76937981 */ /* 0x0000a6000c1e1500 */
[C---:B---3--:R-:W-:Y:S02]  /*34c0*/  IMAD.WIDE R126, R7.reuse, 0x2, R148 ;  /* 0x00000002077e7825 */ /* 0x048fe400078e0294 */
[----:B------:R1:W3:Y:S02]  /*34d0*/  LDG.E.U16 R148, desc[UR10][R120.64] ;  /* 0x0000000a78947981 */ /* 0x0002e4000c1e1500 */
[C---:B------:R-:W-:Y:S02]  /*34e0*/  IMAD.WIDE R124, R7.reuse, 0x2, R152 ;  /* 0x00000002077c7825 */ /* 0x040fe400078e0298 */
[----:B------:R4:W3:Y:S02]  /*34f0*/  LDG.E.U16 R149, desc[UR10][R122.64] ;  /* 0x0000000a7a957981 */ /* 0x0008e4000c1e1500 */
[----:B0-----:R-:W-:-:S02]  /*3500*/  IMAD.WIDE R118, R7, 0x2, R158 ;  /* 0x0000000207767825 */ /* 0x001fc400078e029e */
[----:B------:R-:W3:Y:S02]  /*3510*/  LDG.E.U16 R126, desc[UR10][R126.64] ;  /* 0x0000000a7e7e7981 */ /* 0x000ee4000c1e1500 */
[C---:B-1----:R-:W-:Y:S02]  /*3520*/  IMAD.WIDE R120, R7.reuse, 0x2, R156 ;  /* 0x0000000207787825 */ /* 0x042fe400078e029c */
[----:B------:R0:W3:Y:S02]  /*3530*/  LDG.E.U16 R118, desc[UR10][R118.64] ;  /* 0x0000000a76767981 */ /* 0x0000e4000c1e1500 */
[----:B----4-:R-:W-:Y:S02]  /*3540*/  IMAD.WIDE R122, R7, 0x2, R154 ;  /* 0x00000002077a7825 */ /* 0x010fe400078e029a */
[----:B------:R-:W4:Y:S04]  /*3550*/  LDG.E.U16 R121, desc[UR10][R120.64] ;  /* 0x0000000a78797981 */ /* 0x000f28000c1e1500 */
[----:B------:R1:W3:Y:S04]  /*3560*/  LDG.E.U16 R122, desc[UR10][R122.64] ;  /* 0x0000000a7a7a7981 */ /* 0x0002e8000c1e1500 */
[----:B------:R-:W3:Y:S01]  /*3570*/  LDG.E.U16 R124, desc[UR10][R124.64] ;  /* 0x0000000a7c7c7981 */ /* 0x000ee2000c1e1500 */
[----:B------:R-:W0:Y:S01]  /*3580*/  S2R R188, SR_TID.X ;  /* 0x0000000000bc7919 */ /* 0x000e220000002100 */
[----:B------:R-:W1:Y:S01]  /*3590*/  S2R R189, SR_TID.X ;  /* 0x0000000000bd7919 */ /* 0x000e620000002100 */
[----:B0-----:R-:W-:-:S02]  /*35a0*/  LOP3.LUT R119, R188, 0x3f, RZ, 0xc0, !PT ;  /* 0x0000003fbc777812 */ /* 0x001fc400078ec0ff */
[----:B------:R-:W-:-:S03]  /*35b0*/  SHF.R.S32.HI R151, RZ, 0x6, R188 ;  /* 0x00000006ff977819 */ /* 0x000fc600000114bc */
[----:B------:R-:W-:Y:S01]  /*35c0*/  IMAD.SHL.U32 R119, R119, 0x2, RZ ;  /* 0x0000000277777824 */ /* 0x000fe200078e00ff */
[----:B------:R-:W-:-:S04]  /*35d0*/  SGXT R151, R151, 0x1 ;  /* 0x000000019797781a */ /* 0x000fc80000000200 */
[----:B------:R-:W-:Y:S01]  /*35e0*/  LOP3.LUT R119, R119, 0x90, R151, 0x78, !PT ;  /* 0x0000009077777812 */ /* 0x000fe200078e7897 */
[----:B------:R-:W-:Y:S01]  /*35f0*/  BAR.SYNC.DEFER_BLOCKING 0x0 ;  /* 0x0000000000007b1d */ /* 0x000fe20000010000 */
[C---:B-1----:R-:W-:Y:S01]  /*3600*/  IMAD.SHL.U32 R123, R189.reuse, 0x8, RZ ;  /* 0x00000008bd7b7824 */ /* 0x042fe200078e00ff */
[----:B------:R-:W-:-:S04]  /*3610*/  LOP3.LUT R120, R189, 0x7, RZ, 0xc0, !PT ;  /* 0x00000007bd787812 */ /* 0x000fc800078ec0ff */
[----:B------:R-:W-:Y:S01]  /*3620*/  LOP3.LUT R123, R123, 0x30, RZ, 0xc0, !PT ;  /* 0x000000307b7b7812 */ /* 0x000fe200078ec0ff */
[C---:B------:R-:W-:Y:S01]  /*3630*/  IMAD.SHL.U32 R127, R189.reuse, 0x2, RZ ;  /* 0x00000002bd7f7824 */ /* 0x040fe200078e00ff */
[----:B------:R-:W-:Y:S01]  /*3640*/  LOP3.LUT R152, R189, 0x60, RZ, 0xc0, !PT ;  /* 0x00000060bd987812 */ /* 0x000fe200078ec0ff */
[----:B------:R0:W-:Y:S04]  /*3650*/  STS.U16 [R119+UR8+0x2000], R20 ;  /* 0x0020001477007988 */ /* 0x0001e80008000408 */
[----:B------:R-:W-:Y:S01]  /*3660*/  STS.U16 [R119+UR8], R68 ;  /* 0x0000004477007988 */ /* 0x000fe20008000408 */
[----:B0-----:R-:W-:-:S03]  /*3670*/  LOP3.LUT R20, R119, 0x20, RZ, 0x3c, !PT ;  /* 0x0000002077147812 */ /* 0x001fc600078e3cff */
[----:B------:R-:W-:Y:S04]  /*3680*/  STS.U16 [R119+UR8+0x400], R76 ;  /* 0x0004004c77007988 */ /* 0x000fe80008000408 */
[----:B------:R-:W-:Y:S04]  /*3690*/  STS.U16 [R119+UR8+0x800], R70 ;  /* 0x0008004677007988 */ /* 0x000fe80008000408 */
[----:B------:R-:W-:Y:S04]  /*36a0*/  STS.U16 [R119+UR8+0xc00], R71 ;  /* 0x000c004777007988 */ /* 0x000fe80008000408 */
[----:B------:R-:W-:Y:S04]  /*36b0*/  STS.U16 [R119+UR8+0x1000], R107 ;  /* 0x0010006b77007988 */ /* 0x000fe80008000408 */
[----:B------:R0:W-:Y:S04]  /*36c0*/  STS.U16 [R119+UR8+0x1400], R22 ;  /* 0x0014001677007988 */ /* 0x0001e80008000408 */
[----:B------:R-:W-:Y:S04]  /*36d0*/  STS.U16 [R119+UR8+0x1800], R72 ;  /* 0x0018004877007988 */ /* 0x000fe80008000408 */
[----:B------:R-:W-:Y:S01]  /*36e0*/  STS.U16 [R119+UR8+0x1c00], R73 ;  /* 0x001c004977007988 */ /* 0x000fe20008000408 */
[----:B0-----:R-:W-:-:S03]  /*36f0*/  LOP3.LUT R22, R119, 0x40, RZ, 0x3c, !PT ;  /* 0x0000004077167812 */ /* 0x001fc600078e3cff */
[----:B------:R-:W-:Y:S04]  /*3700*/  STS.U16 [R119+UR8+0x2400], R77 ;  /* 0x0024004d77007988 */ /* 0x000fe80008000408 */
[----:B------:R-:W-:Y:S04]  /*3710*/  STS.U16 [R119+UR8+0x2800], R129 ;  /* 0x0028008177007988 */ /* 0x000fe80008000408 */
[----:B------:R-:W-:Y:S04]  /*3720*/  STS.U16 [R119+UR8+0x2c00], R132 ;  /* 0x002c008477007988 */ /* 0x000fe80008000408 */
[----:B------:R-:W-:Y:S04]  /*3730*/  STS.U16 [R119+UR8+0x3000], R133 ;  /* 0x0030008577007988 */ /* 0x000fe80008000408 */
[----:B------:R-:W-:Y:S04]  /*3740*/  STS.U16 [R119+UR8+0x3400], R134 ;  /* 0x0034008677007988 */ /* 0x000fe80008000408 */
[----:B------:R-:W-:Y:S04]  /*3750*/  STS.U16 [R119+UR8+0x3800], R135 ;  /* 0x0038008777007988 */ /* 0x000fe80008000408 */
[----:B-----5:R-:W-:Y:S04]  /*3760*/  STS.U16 [R119+UR8+0x3c00], R136 ;  /* 0x003c008877007988 */ /* 0x020fe80008000408 */
[----:B------:R0:W-:Y:S04]  /*3770*/  STS.U16 [R20+UR8+0x500], R87 ;  /* 0x0005005714007988 */ /* 0x0001e80008000408 */
        /* <DEDUP_REMOVED lines=29> */
[----:B--2---:R-:W-:Y:S04]  /*3950*/  STS.U16 [R22+UR8+0x2e00], R142 ;  /* 0x002e008e16007988 */ /* 0x004fe80008000408 */
[----:B------:R-:W-:Y:S04]  /*3960*/  STS.U16 [R22+UR8+0x3200], R143 ;  /* 0x0032008f16007988 */ /* 0x000fe80008000408 */
[----:B------:R0:W-:Y:S04]  /*3970*/  STS.U16 [R22+UR8+0x3e00], R146 ;  /* 0x003e009216007988 */ /* 0x0001e80008000408 */
        /* <DEDUP_REMOVED lines=8> */
[----:B---3--:R-:W-:Y:S04]  /*3a00*/  STS.U16 [R87+UR8+0x2300], R148 ;  /* 0x0023009457007988 */ /* 0x008fe80008000408 */
[----:B------:R-:W-:Y:S04]  /*3a10*/  STS.U16 [R87+UR8+0x2700], R149 ;  /* 0x0027009557007988 */ /* 0x000fe80008000408 */
[----:B------:R-:W-:Y:S04]  /*3a20*/  STS.U16 [R87+UR8+0x2b00], R150 ;  /* 0x002b009657007988 */ /* 0x000fe80008000408 */
[----:B------:R-:W-:Y:S04]  /*3a30*/  STS.U16 [R87+UR8+0x2f00], R126 ;  /* 0x002f007e57007988 */ /* 0x000fe80008000408 */
[----:B------:R-:W-:Y:S04]  /*3a40*/  STS.U16 [R87+UR8+0x3300], R118 ;  /* 0x0033007657007988 */ /* 0x000fe80008000408 */
[----:B----4-:R-:W-:Y:S04]  /*3a50*/  STS.U16 [R87+UR8+0x3700], R121 ;  /* 0x0037007957007988 */ /* 0x010fe80008000408 */
[----:B------:R-:W-:Y:S04]  /*3a60*/  STS.U16 [R87+UR8+0x3b00], R122 ;  /* 0x003b007a57007988 */ /* 0x000fe80008000408 */
[----:B------:R-:W-:Y:S01]  /*3a70*/  STS.U16 [R87+UR8+0x3f00], R124 ;  /* 0x003f007c57007988 */ /* 0x000fe20008000408 */
[C---:B------:R-:W-:Y:S01]  /*3a80*/  IMAD R123, R120.reuse, 0x40, R123 ;  /* 0x00000040787b7824 */ /* 0x040fe200078e027b */
[C---:B------:R-:W-:Y:S01]  /*3a90*/  SHF.L.U32 R252, R120.reuse, 0x4, RZ ;  /* 0x0000000478fc7819 */ /* 0x040fe200000006ff */
[----:B------:R-:W-:Y:S01]  /*3aa0*/  IMAD R120, R120, 0x4, R152 ;  /* 0x0000000478787824 */ /* 0x000fe200078e0298 */
[----:B------:R-:W-:-:S02]  /*3ab0*/  LOP3.LUT R152, R189, 0x10, RZ, 0xc0, !PT ;  /* 0x00000010bd987812 */ /* 0x000fc400078ec0ff */
[--C-:B------:R-:W-:Y:S02]  /*3ac0*/  LOP3.LUT R123, R123, 0x10, R127.reuse, 0x78, !PT ;  /* 0x000000107b7b7812 */ /* 0x100fe400078e787f */
[----:B------:R-:W-:-:S03]  /*3ad0*/  LOP3.LUT R125, R252, 0x30, R127, 0x78, !PT ;  /* 0x00000030fc7d7812 */ /* 0x000fc600078e787f */
[----:B0-----:R-:W-:Y:S01]  /*3ae0*/  IMAD R22, R152, 0x20, R123 ;  /* 0x0000002098167824 */ /* 0x001fe200078e027b */
[----:B------:R-:W-:Y:S01]  /*3af0*/  BAR.SYNC.DEFER_BLOCKING 0x0 ;  /* 0x0000000000007b1d */ /* 0x000fe20000010000 */
[----:B------:R-:W-:-:S03]  /*3b00*/  LEA R120, R120, R125, 0x5 ;  /* 0x0000007d78787211 */ /* 0x000fc600078e28ff */
[----:B------:R-:W-:Y:S02]  /*3b10*/  LOP3.LUT R20, R22, 0x20, RZ, 0x3c, !PT ;  /* 0x0000002016147812 */ /* 0x000fe400078e3cff */
[----:B------:R-:W-:Y:S04]  /*3b20*/  LDSM.16.MT88.4 R112, [R22+UR8+0x6000] ;  /* 0x006000081670783b */ /* 0x000fe80008004200 */
[----:B------:R-:W0:Y:S04]  /*3b30*/  LDSM.16.M88.4 R76, [R120+UR8+0x1000] ;  /* 0x00100008784c783b */ /* 0x000e280008000200 */
[----:B------:R-:W1:Y:S04]  /*3b40*/  LDSM.16.MT88.4 R116, [R20+UR8+0x6000] ;  /* 0x006000081474783b */ /* 0x000e680008004200 */
[----:B------:R-:W2:Y:S04]  /*3b50*/  LDSM.16.M88.4 R68, [R120+UR8+0x2000] ;  /* 0x002000087844783b */ /* 0x000ea80008000200 */
[----:B------:R-:W3:Y:S04]  /*3b60*/  LDSM.16.M88.4 R80, [R120+UR8] ;  /* 0x000000087850783b */ /* 0x000ee80008000200 */
[----:B------:R-:W4:Y:S04]  /*3b70*/  LDSM.16.MT88.4 R152, [R22+UR8+0x6400] ;  /* 0x006400081698783b */ /* 0x000f280008004200 */
[----:B------:R-:W5:Y:S04]  /*3b80*/  LDSM.16.MT88.4 R148, [R20+UR8+0x6400] ;  /* 0x006400081494783b */ /* 0x000f680008004200 */
[----:B------:R0:W3:Y:S01]  /*3b90*/  LDSM.16.M88.4 R72, [R120+UR8+0x3000] ;  /* 0x003000087848783b */ /* 0x0000e20008000200 */
[----:B------:R-:W-:-:S03]  /*3ba0*/  LOP3.LUT R128, R120, 0x40, RZ, 0x3c, !PT ;  /* 0x0000004078807812 */ /* 0x000fc600078e3cff */
[----:B------:R-:W-:Y:S04]  /*3bb0*/  LDSM.16.MT88.4 R144, [R22+UR8+0x6800] ;  /* 0x006800081690783b */ /* 0x000fe80008004200 */
[----:B------:R-:W3:Y:S04]  /*3bc0*/  LDSM.16.M88.4 R136, [R128+UR8+0x1000] ;  /* 0x001000088088783b */ /* 0x000ee80008000200 */
[----:B------:R-:W4:Y:S01]  /*3bd0*/  LDSM.16.M88.4 R132, [R128+UR8+0x2000] ;  /* 0x002000088084783b */ /* 0x000f220008000200 */
[-C--:B0-----:R-:W-:Y:S03]  /*3be0*/  HMMA.16816.F32.BF16 R160, R112, R76.reuse, RZ ;  /* 0x0000004c70a0723c */ /* 0x081fe600000418ff */
[----:B------:R-:W0:Y:S04]  /*3bf0*/  LDSM.16.MT88.4 R124, [R20+UR8+0x6800] ;  /* 0x00680008147c783b */ /* 0x000e280008004200 */
[----:B------:R-:W-:Y:S01]  /*3c00*/  LDSM.16.M88.4 R140, [R128+UR8] ;  /* 0x00000008808c783b */ /* 0x000fe20008000200 */
[----:B-1----:R-:W-:Y:S03]  /*3c10*/  HMMA.16816.F32.BF16 R84, R116, R76, RZ ;  /* 0x0000004c7454723c */ /* 0x002fe600000418ff */
[----:B------:R-:W1:Y:S05]  /*3c20*/  LDSM.16.M88.4 R128, [R128+UR8+0x3000] ;  /* 0x003000088080783b */ /* 0x000e6a0008000200 */
[-C--:B--2---:R-:W-:Y:S08]  /*3c30*/  HMMA.16816.F32.BF16 R156, R112, R68.reuse, RZ ;  /* 0x00000044709c723c */ /* 0x084ff000000418ff */
[----:B------:R-:W-:Y:S08]  /*3c40*/  HMMA.16816.F32.BF16 R120, R116, R68, RZ ;  /* 0x000000447478723c */ /* 0x000ff000000418ff */
[----:B---3--:R-:W-:Y:S08]  /*3c50*/  HMMA.16816.F32.BF16 R108, R112, R80, RZ ;  /* 0x00000050706c723c */ /* 0x008ff000000418ff */
[-C--:B----4-:R-:W-:Y:S08]  /*3c60*/  HMMA.16816.F32.BF16 R160, R152, R78.reuse, R160 ;  /* 0x0000004e98a0723c */ /* 0x090ff000000418a0 */
[----:B-----5:R-:W-:Y:S01]  /*3c70*/  HMMA.16816.F32.BF16 R84, R148, R78, R84 ;  /* 0x0000004e9454723c */ /* 0x020fe20000041854 */
[----:B------:R-:W2:Y:S07]  /*3c80*/  LDSM.16.MT88.4 R76, [R22+UR8+0x6c00] ;  /* 0x006c0008164c783b */ /* 0x000eae0008004200 */
[----:B------:R-:W-:Y:S08]  /*3c90*/  HMMA.16816.F32.BF16 R112, R112, R72, RZ ;  /* 0x000000487070723c */ /* 0x000ff000000418ff */
[C---:B------:R-:W-:Y:S08]  /*3ca0*/  HMMA.16816.F32.BF16 R104, R116.reuse, R80, RZ ;  /* 0x000000507468723c */ /* 0x040ff000000418ff */
[----:B------:R-:W-:Y:S08]  /*3cb0*/  HMMA.16816.F32.BF16 R116, R116, R72, RZ ;  /* 0x000000487474723c */ /* 0x000ff000000418ff */
[-C--:B------:R-:W-:Y:S08]  /*3cc0*/  HMMA.16816.F32.BF16 R156, R152, R70.reuse, R156 ;  /* 0x00000046989c723c */ /* 0x080ff0000004189c */
[----:B------:R-:W-:Y:S01]  /*3cd0*/  HMMA.16816.F32.BF16 R120, R148, R70, R120 ;  /* 0x000000469478723c */ /* 0x000fe20000041878 */
[----:B------:R3:W4:Y:S07]  /*3ce0*/  LDSM.16.MT88.4 R68, [R20+UR8+0x6c00] ;  /* 0x006c00081444783b */ /* 0x00072e0008004200 */
[----:B------:R-:W-:Y:S08]  /*3cf0*/  HMMA.16816.F32.BF16 R112, R152, R74, R112 ;  /* 0x0000004a9870723c */ /* 0x000ff00000041870 */
[----:B------:R-:W-:Y:S08]  /*3d00*/  HMMA.16816.F32.BF16 R160, R144, R136, R160 ;  /* 0x0000008890a0723c */ /* 0x000ff000000418a0 */
[----:B------:R-:W-:Y:S08]  /*3d10*/  HMMA.16816.F32.BF16 R116, R148, R74, R116 ;  /* 0x0000004a9474723c */ /* 0x000ff00000041874 */
[----:B------:R-:W-:Y:S08]  /*3d20*/  HMMA.16816.F32.BF16 R156, R144, R132, R156 ;  /* 0x00000084909c723c */ /* 0x000ff0000004189c */
[----:B0-----:R-:W-:Y:S08]  /*3d30*/  HMMA.16816.F32.BF16 R84, R124, R136, R84 ;  /* 0x000000887c54723c */ /* 0x001ff00000041854 */
[----:B------:R-:W-:Y:S01]  /*3d40*/  HMMA.16816.F32.BF16 R108, R152, R82, R108 ;  /* 0x00000052986c723c */ /* 0x000fe2000004186c */
[----:B------:R-:W-:-:S07]  /*3d50*/  IMAD.SHL.U32 R74, R188, 0x2, RZ ;  /* 0x00000002bc4a7824 */ /* 0x000fce00078e00ff */
[----:B------:R-:W-:Y:S01]  /*3d60*/  HMMA.16816.F32.BF16 R104, R148, R82, R104 ;  /* 0x000000529468723c */ /* 0x000fe20000041868 */
[----:B---3--:R-:W-:Y:S01]  /*3d70*/  LOP3.LUT R20, R188, 0x60, RZ, 0xc0, !PT ;  /* 0x00000060bc147812 */ /* 0x008fe200078ec0ff */
[----:B------:R-:W3:Y:S06]  /*3d80*/  LDL.64 R136, [R1+0x8] ;  /* 0x0000080001887983 */ /* 0x000eec0000100a00 */
[----:B------:R-:W-:Y:S01]  /*3d90*/  HMMA.16816.F32.BF16 R120, R124, R132, R120 ;  /* 0x000000847c78723c */ /* 0x000fe20000041878 */
[----:B------:R-:W-:Y:S01]  /*3da0*/  LOP3.LUT R74, R74, 0x6, RZ, 0xc0, !PT ;  /* 0x000000064a4a7812 */ /* 0x000fe200078ec0ff */
[----:B------:R-:W5:Y:S06]  /*3db0*/  LDL.64 R132, [R1+0x38] ;  /* 0x0000380001847983 */ /* 0x000f6c0000100a00 */
[----:B-1----:R-:W-:Y:S01]  /*3dc0*/  HMMA.16816.F32.BF16 R112, R144, R128, R112 ;  /* 0x000000809070723c */ /* 0x002fe20000041870 */
[----:B------:R-:W-:-:S07]  /*3dd0*/  LEA.HI R74, R20, R74, RZ, 0x1e ;  /* 0x0000004a144a7211 */ /* 0x000fce00078ff0ff */
[----:B--2---:R-:W-:Y:S01]  /*3de0*/  HMMA.16816.F32.BF16 R160, R76, R138, R160 ;  /* 0x0000008a4ca0723c */ /* 0x004fe200000418a0 */
[----:B------:R-:W-:-:S07]  /*3df0*/  VIADD R74, R74, UR4 ;  /* 0x000000044a4a7c36 */ /* 0x000fce0008000000 */
[----:B------:R-:W-:Y:S08]  /*3e00*/  HMMA.16816.F32.BF16 R116, R124, R128, R116 ;  /* 0x000000807c74723c */ /* 0x000ff00000041874 */
[----:B----4-:R-:W-:Y:S08]  /*3e10*/  HMMA.16816.F32.BF16 R84, R68, R138, R84 ;  /* 0x0000008a4454723c */ /* 0x010ff00000041854 */
[----:B------:R-:W-:Y:S01]  /*3e20*/  HMMA.16816.F32.BF16 R156, R76, R134, R156 ;  /* 0x000000864c9c723c */ /* 0x000fe2000004189c */
[----:B------:R-:W-:-:S07]  /*3e30*/  IADD3 R20, PT, PT, R74, 0x21, RZ ;  /* 0x000000214a147810 */ /* 0x000fce0007ffe0ff */
[----:B------:R-:W-:Y:S01]  /*3e40*/  HMMA.16816.F32.BF16 R108, R144, R140, R108 ;  /* 0x0000008c906c723c */ /* 0x000fe2000004186c */
[----:B------:R-:W-:-:S07]  /*3e50*/  ISETP.GE.AND P6, PT, R3, R20, PT ;  /* 0x000000140300720c */ /* 0x000fce0003fc6270 */
[----:B------:R-:W-:Y:S01]  /*3e60*/  HMMA.16816.F32.BF16 R104, R124, R140, R104 ;  /* 0x0000008c7c68723c */ /* 0x000fe20000041868 */
[-C--:B------:R-:W-:Y:S01]  /*3e70*/  ISETP.GE.AND P1, PT, R4, R20.reuse, PT ;  /* 0x000000140400720c */ /* 0x080fe20003f26270 */
[----:B------:R-:W-:Y:S01]  /*3e80*/  FMUL R80, R161, UR7 ;  /* 0x00000007a1507c20 */ /* 0x000fe20008400000 */
[----:B------:R-:W-:-:S05]  /*3e90*/  ISETP.GE.AND P2, PT, R5, R20, PT ;  /* 0x000000140500720c */ /* 0x000fca0003f46270 */
[----:B------:R-:W-:Y:S01]  /*3ea0*/  HMMA.16816.F32.BF16 R120, R68, R134, R120 ;  /* 0x000000864478723c */ /* 0x000fe20000041878 */
[----:B------:R-:W-:Y:S01]  /*3eb0*/  ISETP.GE.AND P3, PT, R6, R20, PT ;  /* 0x000000140600720c */ /* 0x000fe20003f66270 */
[----:B------:R-:W-:Y:S01]  /*3ec0*/  FMUL R73, R163, UR7 ;  /* 0x00000007a3497c20 */ /* 0x000fe20008400000 */
[----:B------:R-:W-:Y:S01]  /*3ed0*/  VIADD R20, R74, 0x40 ;  /* 0x000000404a147836 */ /* 0x000fe20000000000 */
[----:B------:R-:W-:-:S04]  /*3ee0*/  FSEL R80, R80, -INF , P6 ;  /* 0xff80000050507808 */ /* 0x000fc80003000000 */
[----:B------:R-:W-:Y:S01]  /*3ef0*/  HMMA.16816.F32.BF16 R112, R76, R130, R112 ;  /* 0x000000824c70723c */ /* 0x000fe20000041870 */
[----:B------:R-:W-:Y:S01]  /*3f00*/  FSEL R73, R73, -INF , P1 ;  /* 0xff80000049497808 */ /* 0x000fe20000800000 */
[----:B------:R-:W-:Y:S01]  /*3f10*/  FMUL R22, R85, UR7 ;  /* 0x0000000755167c20 */ /* 0x000fe20008400000 */
[-C--:B------:R-:W-:Y:S01]  /*3f20*/  ISETP.GE.AND P4, PT, R3, R20.reuse, PT ;  /* 0x000000140300720c */ /* 0x080fe20003f86270 */
[----:B------:R-:W-:Y:S01]  /*3f30*/  FMUL R81, R156, UR7 ;  /* 0x000000079c517c20 */ /* 0x000fe20008400000 */
[----:B------:R-:W-:-:S03]  /*3f40*/  ISETP.GE.AND P5, PT, R4, R20, PT ;  /* 0x000000140400720c */ /* 0x000fc60003fa6270 */
[----:B------:R-:W-:Y:S01]  /*3f50*/  HMMA.16816.F32.BF16 R116, R68, R130, R116 ;  /* 0x000000824474723c */ /* 0x000fe20000041874 */
[-C--:B------:R-:W-:Y:S01]  /*3f60*/  ISETP.GE.AND P6, PT, R5, R20.reuse, PT ;  /* 0x000000140500720c */ /* 0x080fe20003fc6270 */
[----:B------:R-:W-:Y:S01]  /*3f70*/  FMUL R75, R158, UR7 ;  /* 0x000000079e4b7c20 */ /* 0x000fe20008400000 */
[----:B------:R-:W-:Y:S01]  /*3f80*/  ISETP.GE.AND P1, PT, R6, R20, PT ;  /* 0x000000140600720c */ /* 0x000fe20003f26270 */
[----:B------:R-:W-:Y:S01]  /*3f90*/  FMUL R20, R87, UR7 ;  /* 0x0000000757147c20 */ /* 0x000fe20008400000 */
[----:B------:R-:W-:Y:S02]  /*3fa0*/  VIADD R72, R74, 0x41 ;  /* 0x000000414a487836 */ /* 0x000fe40000000000 */
[----:B------:R-:W-:Y:S01]  /*3fb0*/  FMUL R82, R157, UR7 ;  /* 0x000000079d527c20 */ /* 0x000fe20008400000 */
[----:B------:R-:W-:Y:S01]  /*3fc0*/  FMUL R83, R159, UR7 ;  /* 0x000000079f537c20 */ /* 0x000fe20008400000 */
[-C--:B------:R-:W-:Y:S01]  /*3fd0*/  HMMA.16816.F32.BF16 R108, R76, R142.reuse, R108 ;  /* 0x0000008e4c6c723c */ /* 0x080fe2000004186c */
[----:B------:R-:W-:Y:S01]  /*3fe0*/  FSEL R22, R22, -INF , P2 ;  /* 0xff80000016167808 */ /* 0x000fe20001000000 */
[----:B------:R-:W-:Y:S01]  /*3ff0*/  FMUL R86, R86, UR7 ;  /* 0x0000000756567c20 */ /* 0x000fe20008400000 */
[----:B------:R-:W-:Y:S01]  /*4000*/  FSEL R20, R20, -INF , P3 ;  /* 0xff80000014147808 */ /* 0x000fe20001800000 */
[----:B------:R-:W-:Y:S01]  /*4010*/  FMUL R84, R84, UR7 ;  /* 0x0000000754547c20 */ /* 0x000fe20008400000 */
[----:B------:R-:W-:Y:S01]  /*4020*/  FSEL R81, R81, -INF , P4 ;  /* 0xff80000051517808 */ /* 0x000fe20002000000 */
[----:B------:R-:W2:Y:S01]  /*4030*/  LDL.64 R144, [R1+0x28] ;  /* 0x0000280001907983 */ /* 0x000ea20000100a00 */
[----:B------:R-:W-:Y:S01]  /*4040*/  FSEL R75, R75, -INF , P5 ;  /* 0xff8000004b4b7808 */ /* 0x000fe20002800000 */
[----:B------:R-:W-:Y:S01]  /*4050*/  HMMA.16816.F32.BF16 R104, R68, R142, R104 ;  /* 0x0000008e4468723c */ /* 0x000fe20000041868 */
[-C--:B------:R-:W-:Y:S01]  /*4060*/  ISETP.GE.AND P2, PT, R3, R72.reuse, PT ;  /* 0x000000480300720c */ /* 0x080fe20003f46270 */
[----:B------:R-:W-:Y:S01]  /*4070*/  FMUL R85, R120, UR7 ;  /* 0x0000000778557c20 */ /* 0x000fe20008400000 */
[-C--:B------:R-:W-:Y:S01]  /*4080*/  ISETP.GE.AND P3, PT, R4, R72.reuse, PT ;  /* 0x000000480400720c */ /* 0x080fe20003f66270 */
[----:B------:R-:W4:Y:S01]  /*4090*/  LDL.64 R134, [R1+0x18] ;  /* 0x0000180001867983 */ /* 0x000f220000100a00 */
[----:B------:R-:W-:-:S02]  /*40a0*/  ISETP.GE.AND P4, PT, R5, R72, PT ;  /* 0x000000480500720c */ /* 0x000fc40003f86270 */
[----:B------:R-:W-:Y:S01]  /*40b0*/  ISETP.GE.AND P5, PT, R6, R72, PT ;  /* 0x000000480600720c */ /* 0x000fe20003fa6270 */
[----:B------:R-:W-:Y:S01]  /*40c0*/  FMUL R72, R122, UR7 ;  /* 0x000000077a487c20 */ /* 0x000fe20008400000 */
[----:B------:R-:W-:Y:S01]  /*40d0*/  VIADD R87, R74, 0x60 ;  /* 0x000000604a577836 */ /* 0x000fe20000000000 */
[----:B------:R-:W-:Y:S01]  /*40e0*/  FSEL R85, R85, -INF , P6 ;  /* 0xff80000055557808 */ /* 0x000fe20003000000 */
[----:B------:R-:W-:Y:S01]  /*40f0*/  FMUL R77, R112, UR7 ;  /* 0x00000007704d7c20 */ /* 0x000fe20008400000 */
[----:B------:R-:W-:Y:S01]  /*4100*/  FSEL R82, R82, -INF , P2 ;  /* 0xff80000052527808 */ /* 0x000fe20001000000 */
[----:B------:R-:W-:Y:S01]  /*4110*/  FMUL R76, R123, UR7 ;  /* 0x000000077b4c7c20 */ /* 0x000fe20008400000 */
[----:B------:R-:W-:Y:S01]  /*4120*/  FSEL R72, R72, -INF , P1 ;  /* 0xff80000048487808 */ /* 0x000fe20000800000 */
[----:B------:R-:W-:Y:S01]  /*4130*/  FMUL R71, R116, UR7 ;  /* 0x0000000774477c20 */ /* 0x000fe20008400000 */
[----:B------:R-:W-:Y:S01]  /*4140*/  FSEL R83, R83, -INF , P3 ;  /* 0xff80000053537808 */ /* 0x000fe20001800000 */
[----:B------:R-:W-:Y:S01]  /*4150*/  FMUL R112, R114, UR7 ;  /* 0x0000000772707c20 */ /* 0x000fe20008400000 */
[-C--:B------:R-:W-:Y:S01]  /*4160*/  ISETP.GE.AND P6, PT, R3, R87.reuse, PT ;  /* 0x000000570300720c */ /* 0x080fe20003fc6270 */
[----:B------:R-:W-:Y:S01]  /*4170*/  FMUL R118, R118, UR7 ;  /* 0x0000000776767c20 */ /* 0x000fe20008400000 */
[-C--:B------:R-:W-:Y:S01]  /*4180*/  ISETP.GE.AND P1, PT, R4, R87.reuse, PT ;  /* 0x000000570400720c */ /* 0x080fe20003f26270 */
[----:B------:R-:W2:Y:S01]  /*4190*/  LDL.64 R146, [R1+0x30] ;  /* 0x0000300001927983 */ /* 0x000ea20000100a00 */
[----:B------:R-:W-:-:S02]  /*41a0*/  ISETP.GE.AND P2, PT, R5, R87, PT ;  /* 0x000000570500720c */ /* 0x000fc40003f46270 */
[----:B------:R-:W-:Y:S01]  /*41b0*/  ISETP.GE.AND P3, PT, R6, R87, PT ;  /* 0x000000570600720c */ /* 0x000fe20003f66270 */
[----:B------:R-:W-:Y:S01]  /*41c0*/  FMUL R87, R121, UR7 ;  /* 0x0000000779577c20 */ /* 0x000fe20008400000 */
[----:B------:R-:W-:Y:S01]  /*41d0*/  IADD3 R78, PT, PT, R74, 0x20, RZ ;  /* 0x000000204a4e7810 */ /* 0x000fe20007ffe0ff */
[----:B------:R-:W-:Y:S01]  /*41e0*/  FMUL R109, R109, UR7 ;  /* 0x000000076d6d7c20 */ /* 0x000fe20008400000 */
        /* <DEDUP_REMOVED lines=9> */
[----:B------:R-:W2:Y:S01]  /*4280*/  LDL.64 R140, [R1+0x20] ;  /* 0x00002000018c7983 */ /* 0x000ea20000100a00 */
[----:B------:R-:W-:-:S02]  /*4290*/  ISETP.GE.AND P5, PT, R4, R78, PT ;  /* 0x0000004e0400720c */ /* 0x000fc40003fa6270 */
[-C--:B------:R-:W-:Y:S01]  /*42a0*/  ISETP.GE.AND P6, PT, R5, R78.reuse, PT ;  /* 0x0000004e0500720c */ /* 0x080fe20003fc6270 */
[----:B------:R-:W2:Y:S01]  /*42b0*/  LDL.64 R138, [R1+0x10] ;  /* 0x00001000018a7983 */ /* 0x000ea20000100a00 */
[----:B------:R-:W-:Y:S01]  /*42c0*/  ISETP.GE.AND P1, PT, R6, R78, PT ;  /* 0x0000004e0600720c */ /* 0x000fe20003f26270 */
[----:B------:R-:W-:Y:S01]  /*42d0*/  FMUL R78, R108, UR7 ;  /* 0x000000076c4e7c20 */ /* 0x000fe20008400000 */
[----:B------:R-:W-:Y:S01]  /*42e0*/  FSEL R71, R71, -INF , P2 ;  /* 0xff80000047477808 */ /* 0x000fe20001000000 */
[----:B------:R-:W2:Y:S01]  /*42f0*/  LDL.64 R142, [R1] ;  /* 0x00000000018e7983 */ /* 0x000ea20000100a00 */
[----:B------:R-:W-:Y:S02]  /*4300*/  FSEL R123, R118, -INF , P3 ;  /* 0xff800000767b7808 */ /* 0x000fe40001800000 */
[CC--:B------:R-:W-:Y:S02]  /*4310*/  ISETP.GE.AND P2, PT, R3.reuse, R74.reuse, PT ;  /* 0x0000004a0300720c */ /* 0x0c0fe40003f46270 */
[----:B------:R-:W-:-:S02]  /*4320*/  ISETP.GT.AND P3, PT, R3, R74, PT ;  /* 0x0000004a0300720c */ /* 0x000fc40003f64270 */
[----:B------:R-:W-:Y:S01]  /*4330*/  FSEL R108, R86, -INF , P1 ;  /* 0xff800000566c7808 */ /* 0x000fe20000800000 */
[----:B------:R-:W-:Y:S01]  /*4340*/  FMUL R86, R105, UR7 ;  /* 0x0000000769567c20 */ /* 0x000fe20008400000 */
[----:B------:R-:W-:Y:S01]  /*4350*/  FSEL R78, R78, -INF , P2 ;  /* 0xff8000004e4e7808 */ /* 0x000fe20001000000 */
[----:B------:R-:W-:Y:S01]  /*4360*/  FMUL R106, R106, UR7 ;  /* 0x000000076a6a7c20 */ /* 0x000fe20008400000 */
[----:B------:R-:W-:Y:S01]  /*4370*/  FSEL R114, R109, -INF , P3 ;  /* 0xff8000006d727808 */ /* 0x000fe20001800000 */
[----:B------:R-:W-:Y:S01]  /*4380*/  FMUL R105, R107, UR7 ;  /* 0x000000076b697c20 */ /* 0x000fe20008400000 */
[CC--:B------:R-:W-:Y:S02]  /*4390*/  ISETP.GE.AND P2, PT, R6.reuse, R74.reuse, PT ;  /* 0x0000004a0600720c */ /* 0x0c0fe40003f46270 */
[----:B------:R-:W-:Y:S01]  /*43a0*/  ISETP.GT.AND P3, PT, R6, R74, PT ;  /* 0x0000004a0600720c */ /* 0x000fe20003f64270 */
[----:B------:R-:W-:Y:S01]  /*43b0*/  FMUL R110, R111, UR7 ;  /* 0x000000076f6e7c20 */ /* 0x000fe20008400000 */
[----:B------:R-:W-:Y:S01]  /*43c0*/  FSEL R69, R69, -INF , P4 ;  /* 0xff80000045457808 */ /* 0x000fe20002000000 */
[----:B------:R-:W-:Y:S01]  /*43d0*/  FMUL R104, R104, UR7 ;  /* 0x0000000768687c20 */ /* 0x000fe20008400000 */
[----:B------:R-:W-:-:S02]  /*43e0*/  FSEL R70, R70, -INF , P5 ;  /* 0xff80000046467808 */ /* 0x000fc40002800000 */
[----:B------:R-:W-:Y:S02]  /*43f0*/  FSEL R84, R84, -INF , P6 ;  /* 0xff80000054547808 */ /* 0x000fe40003000000 */
[CC--:B------:R-:W-:Y:S02]  /*4400*/  ISETP.GE.AND P4, PT, R4.reuse, R74.reuse, PT ;  /* 0x0000004a0400720c */ /* 0x0c0fe40003f86270 */
[-C--:B------:R-:W-:Y:S02]  /*4410*/  ISETP.GT.AND P5, PT, R4, R74.reuse, PT ;  /* 0x0000004a0400720c */ /* 0x080fe40003fa4270 */
[CC--:B------:R-:W-:Y:S02]  /*4420*/  ISETP.GE.AND P6, PT, R5.reuse, R74.reuse, PT ;  /* 0x0000004a0500720c */ /* 0x0c0fe40003fc6270 */
[----:B------:R-:W-:Y:S01]  /*4430*/  ISETP.GT.AND P1, PT, R5, R74, PT ;  /* 0x0000004a0500720c */ /* 0x000fe20003f24270 */
[----:B------:R-:W-:Y:S01]  /*4440*/  VIADD R74, R74, 0x61 ;  /* 0x000000614a4a7836 */ /* 0x000fe20000000000 */
[----:B------:R-:W-:-:S02]  /*4450*/  FSEL R106, R106, -INF , P2 ;  /* 0xff8000006a6a7808 */ /* 0x000fc40001000000 */
[----:B------:R-:W-:Y:S01]  /*4460*/  FSEL R105, R105, -INF , P3 ;  /* 0xff80000069697808 */ /* 0x000fe20001800000 */
[----:B------:R-:W-:Y:S01]  /*4470*/  FMUL R109, R115, UR7 ;  /* 0x00000007736d7c20 */ /* 0x000fe20008400000 */
[----:B------:R-:W-:Y:S02]  /*4480*/  FSEL R79, R79, -INF , P4 ;  /* 0xff8000004f4f7808 */ /* 0x000fe40002000000 */
[----:B------:R-:W-:Y:S02]  /*4490*/  FMNMX3 R115, R106, R105, R108, !PT ;  /* 0x000000696a737276 */ /* 0x000fe4000780006c */
[----:B------:R-:W-:Y:S02]  /*44a0*/  FSEL R110, R110, -INF , P5 ;  /* 0xff8000006e6e7808 */ /* 0x000fe40002800000 */
[----:B------:R-:W-:Y:S02]  /*44b0*/  FSEL R104, R104, -INF , P6 ;  /* 0xff80000068687808 */ /* 0x000fe40003000000 */
[----:B------:R-:W-:-:S02]  /*44c0*/  FSEL R86, R86, -INF , P1 ;  /* 0xff80000056567808 */ /* 0x000fc40000800000 */
[-C--:B------:R-:W-:Y:S02]  /*44d0*/  ISETP.GE.AND P4, PT, R3, R74.reuse, PT ;  /* 0x0000004a0300720c */ /* 0x080fe40003f86270 */
[-C--:B------:R-:W-:Y:S02]  /*44e0*/  ISETP.GE.AND P5, PT, R4, R74.reuse, PT ;  /* 0x0000004a0400720c */ /* 0x080fe40003fa6270 */
[-C--:B------:R-:W-:Y:S02]  /*44f0*/  ISETP.GE.AND P6, PT, R5, R74.reuse, PT ;  /* 0x0000004a0500720c */ /* 0x080fe40003fc6270 */
[----:B------:R-:W-:Y:S01]  /*4500*/  ISETP.GE.AND P1, PT, R6, R74, PT ;  /* 0x0000004a0600720c */ /* 0x000fe20003f26270 */
[----:B------:R-:W-:Y:S01]  /*4510*/  FMUL R74, R119, UR7 ;  /* 0x00000007774a7c20 */ /* 0x000fe20008400000 */
[----:B------:R-:W-:-:S04]  /*4520*/  FMNMX3 R115, R115, R20, R72, !PT ;  /* 0x0000001473737276 */ /* 0x000fc80007800048 */
[----:B------:R-:W-:Y:S02]  /*4530*/  FSEL R74, R74, -INF , P1 ;  /* 0xff8000004a4a7808 */ /* 0x000fe40000800000 */
[----:B------:R-:W-:Y:S02]  /*4540*/  FMNMX3 R115, R115, R76, R123, !PT ;  /* 0x0000004c73737276 */ /* 0x000fe4000780007b */
[----:B------:R-:W-:Y:S02]  /*4550*/  FMNMX3 R116, R78, R114, R69, !PT ;  /* 0x000000724e747276 */ /* 0x000fe40007800045 */
[----:B------:R-:W-:Y:S01]  /*4560*/  FMNMX R115, R74, R115, !PT ;  /* 0x000000734a737209 */ /* 0x000fe20007800000 */
[----:B------:R-:W-:Y:S01]  /*4570*/  FMUL R107, R117, UR7 ;  /* 0x00000007756b7c20 */ /* 0x000fe20008400000 */
[----:B------:R-:W-:Y:S02]  /*4580*/  FMNMX3 R68, R79, R110, R70, !PT ;  /* 0x0000006e4f447276 */ /* 0x000fe40007800046 */
[----:B------:R-:W-:Y:S01]  /*4590*/  FMNMX3 R111, R104, R86, R84, !PT ;  /* 0x00000056686f7276 */ /* 0x000fe20007800054 */
[----:B------:R-:W0:Y:S01]  /*45a0*/  SHFL.BFLY PT, R117, R115, 0x2, 0x1f ;  /* 0x0c401f0073757f89 */ /* 0x000e2200000e0000 */
[----:B------:R-:W-:-:S02]  /*45b0*/  FMNMX3 R116, R116, R80, R81, !PT ;  /* 0x0000005074747276 */ /* 0x000fc40007800051 */
[----:B------:R-:W-:Y:S02]  /*45c0*/  FMNMX3 R68, R68, R73, R75, !PT ;  /* 0x0000004944447276 */ /* 0x000fe4000780004b */
[----:B------:R-:W-:Y:S02]  /*45d0*/  FMNMX3 R111, R111, R22, R85, !PT ;  /* 0x000000166f6f7276 */ /* 0x000fe40007800055 */
[----:B------:R-:W-:Y:S02]  /*45e0*/  FSEL R113, R113, -INF , P4 ;  /* 0xff80000071717808 */ /* 0x000fe40002000000 */
[----:B------:R-:W-:Y:S02]  /*45f0*/  FMNMX3 R116, R116, R82, R77, !PT ;  /* 0x0000005274747276 */ /* 0x000fe4000780004d */
[----:B------:R-:W-:Y:S02]  /*4600*/  FSEL R109, R109, -INF , P5 ;  /* 0xff8000006d6d7808 */ /* 0x000fe40002800000 */
[----:B------:R-:W-:-:S02]  /*4610*/  FMNMX3 R68, R68, R83, R112, !PT ;  /* 0x0000005344447276 */ /* 0x000fc40007800070 */
[----:B------:R-:W-:Y:S02]  /*4620*/  FSEL R107, R107, -INF , P6 ;  /* 0xff8000006b6b7808 */ /* 0x000fe40003000000 */
[----:B------:R-:W-:Y:S02]  /*4630*/  FMNMX3 R111, R111, R87, R71, !PT ;  /* 0x000000576f6f7276 */ /* 0x000fe40007800047 */
[----:B------:R-:W-:Y:S02]  /*4640*/  FMNMX R116, R113, R116, !PT ;  /* 0x0000007471747209 */ /* 0x000fe40007800000 */
[----:B------:R-:W-:Y:S02]  /*4650*/  FMNMX R68, R109, R68, !PT ;  /* 0x000000446d447209 */ /* 0x000fe40007800000 */
[----:B------:R-:W-:Y:S01]  /*4660*/  FMNMX R111, R107, R111, !PT ;  /* 0x0000006f6b6f7209 */ /* 0x000fe20007800000 */
[----:B------:R-:W1:Y:S04]  /*4670*/  SHFL.BFLY PT, R120, R116, 0x2, 0x1f ;  /* 0x0c401f0074787f89 */ /* 0x000e6800000e0000 */
[----:B------:R-:W1:Y:S04]  /*4680*/  SHFL.BFLY PT, R119, R68, 0x2, 0x1f ;  /* 0x0c401f0044777f89 */ /* 0x000e6800000e0000 */
[----:B------:R-:W1:Y:S01]  /*4690*/  SHFL.BFLY PT, R118, R111, 0x2, 0x1f ;  /* 0x0c401f006f767f89 */ /* 0x000e6200000e0000 */
[----:B0-----:R-:W-:-:S05]  /*46a0*/  FMNMX R115, R115, R117, !PT ;  /* 0x0000007573737209 */ /* 0x001fca0007800000 */
[----:B------:R-:W0:Y:S01]  /*46b0*/  SHFL.BFLY PT, R117, R115, 0x1, 0x1f ;  /* 0x0c201f0073757f89 */ /* 0x000e2200000e0000 */
[----:B-1----:R-:W-:Y:S02]  /*46c0*/  FMNMX R116, R116, R120, !PT ;  /* 0x0000007874747209 */ /* 0x002fe40007800000 */
[----:B------:R-:W-:-:S03]  /*46d0*/  FMNMX R68, R68, R119, !PT ;  /* 0x0000007744447209 */ /* 0x000fc60007800000 */
[----:B------:R-:W1:Y:S01]  /*46e0*/  SHFL.BFLY PT, R120, R116, 0x1, 0x1f ;  /* 0x0c201f0074787f89 */ /* 0x000e6200000e0000 */
[----:B------:R-:W-:-:S03]  /*46f0*/  FMNMX R111, R111, R118, !PT ;  /* 0x000000766f6f7209 */ /* 0x000fc60007800000 */
[----:B------:R-:W1:Y:S04]  /*4700*/  SHFL.BFLY PT, R119, R68, 0x1, 0x1f ;  /* 0x0c201f0044777f89 */ /* 0x000e6800000e0000 */
[----:B------:R-:W1:Y:S01]  /*4710*/  SHFL.BFLY PT, R118, R111, 0x1, 0x1f ;  /* 0x0c201f006f767f89 */ /* 0x000e6200000e0000 */
[----:B------:R-:W-:Y:S02]  /*4720*/  SHF.R.U32.HI R175, RZ, 0x2, R189 ;  /* 0x00000002ffaf7819 */ /* 0x000fe400000116bd */
[----:B0-----:R-:W-:Y:S02]  /*4730*/  FMNMX R115, R115, R117, !PT ;  /* 0x0000007573737209 */ /* 0x001fe40007800000 */
[----:B------:R-:W-:Y:S02]  /*4740*/  LOP3.LUT R117, R189, 0x7f, RZ, 0xc0, !PT ;  /* 0x0000007fbd757812 */ /* 0x000fe400078ec0ff */
[----:B------:R-:W-:-:S02]  /*4750*/  SGXT.U32 R175, R175, 0x3 ;  /* 0x00000003afaf781a */ /* 0x000fc40000000000 */
[----:B------:R-:W-:Y:S02]  /*4760*/  LOP3.LUT R158, R189, 0x1c, RZ, 0xc0, !PT ;  /* 0x0000001cbd9e7812 */ /* 0x000fe400078ec0ff */
[----:B------:R-:W-:Y:S02]  /*4770*/  SHF.R.U32.HI R127, RZ, 0x3, R117 ;  /* 0x00000003ff7f7819 */ /* 0x000fe40000011675 */
[C---:B------:R-:W-:Y:S02]  /*4780*/  LOP3.LUT R151, R175.reuse, 0x8, RZ, 0xfc, !PT ;  /* 0x00000008af977812 */ /* 0x040fe400078efcff */
[C---:B------:R-:W-:Y:S02]  /*4790*/  LOP3.LUT R163, R175.reuse, 0x18, RZ, 0xfc, !PT ;  /* 0x00000018afa37812 */ /* 0x040fe400078efcff */
[----:B------:R-:W-:Y:S02]  /*47a0*/  LOP3.LUT R175, R175, 0x10, RZ, 0xfc, !PT ;  /* 0x00000010afaf7812 */ /* 0x000fe400078efcff */
[----:B------:R-:W-:-:S02]  /*47b0*/  LEA R158, R158, UR8, 0x2 ;  /* 0x000000089e9e7c11 */ /* 0x000fc4000f8e10ff */
[----:B------:R-:W-:Y:S02]  /*47c0*/  LOP3.LUT R127, R127, 0xc, RZ, 0xc0, !PT ;  /* 0x0000000c7f7f7812 */ /* 0x000fe400078ec0ff */
[----:B------:R-:W-:Y:S02]  /*47d0*/  LEA R151, R151, UR8, 0x4 ;  /* 0x0000000897977c11 */ /* 0x000fe4000f8e20ff */
[----:B------:R-:W-:Y:S02]  /*47e0*/  LEA R163, R163, UR8, 0x4 ;  /* 0x00000008a3a37c11 */ /* 0x000fe4000f8e20ff */
[----:B------:R-:W-:Y:S01]  /*47f0*/  LEA R175, R175, UR8, 0x4 ;  /* 0x00000008afaf7c11 */ /* 0x000fe2000f8e20ff */
[----:B------:R-:W-:Y:S01]  /*4800*/  IMAD.IADD R124, R158, 0x1, R127 ;  /* 0x000000019e7c7824 */ /* 0x000fe200078e027f */
[----:B-1----:R-:W-:Y:S01]  /*4810*/  FMNMX R116, R116, R120, !PT ;  /* 0x0000007874747209 */ /* 0x002fe20007800000 */
[----:B------:R-:W-:Y:S01]  /*4820*/  BAR.SYNC.DEFER_BLOCKING 0x0 ;  /* 0x0000000000007b1d */ /* 0x000fe20000010000 */
[----:B------:R-:W-:Y:S01]  /*4830*/  FMNMX R68, R68, R119, !PT ;  /* 0x0000007744447209 */ /* 0x000fe20007800000 */
[C---:B------:R-:W-:Y:S01]  /*4840*/  IMAD.IADD R125, R127.reuse, 0x1, R151 ;  /* 0x000000017f7d7824 */ /* 0x040fe200078e0297 */
[C---:B------:R-:W-:Y:S01]  /*4850*/  IADD3 R126, PT, PT, R127.reuse, R163, RZ ;  /* 0x000000a37f7e7210 */ /* 0x040fe20007ffe0ff */
[----:B------:R-:W-:Y:S01]  /*4860*/  IMAD.IADD R127, R127, 0x1, R175 ;  /* 0x000000017f7f7824 */ /* 0x000fe200078e02af */
[----:B------:R-:W-:Y:S01]  /*4870*/  FMNMX R111, R111, R118, !PT ;  /* 0x000000766f6f7209 */ /* 0x000fe20007800000 */
[----:B------:R-:W-:Y:S04]  /*4880*/  @!P0 STS [R124], R116 ;  /* 0x000000747c008388 */ /* 0x000fe80000000800 */
[----:B------:R-:W-:Y:S04]  /*4890*/  @!P0 STS [R125], R68 ;  /* 0x000000447d008388 */ /* 0x000fe80000000800 */
[----:B------:R-:W-:Y:S04]  /*48a0*/  @!P0 STS [R127], R111 ;  /* 0x0000006f7f008388 */ /* 0x000fe80000000800 */
[----:B------:R-:W-:Y:S01]  /*48b0*/  @!P0 STS [R126], R115 ;  /* 0x000000737e008388 */ /* 0x000fe20000000800 */
[----:B------:R-:W-:Y:S01]  /*48c0*/  BAR.SYNC.DEFER_BLOCKING 0x0 ;  /* 0x0000000000007b1d */ /* 0x000fe20000010000 */
[----:B------:R-:W-:-:S04]  /*48d0*/  LOP3.LUT R159, R188, 0x7f, RZ, 0xc0, !PT ;  /* 0x0000007fbc9f7812 */ /* 0x000fc800078ec0ff */
[----:B------:R-:W-:-:S05]  /*48e0*/  LEA R159, R159, UR8, 0x2 ;  /* 0x000000089f9f7c11 */ /* 0x000fca000f8e10ff */
[----:B------:R-:W0:Y:S04]  /*48f0*/  LDS R68, [R159] ;  /* 0x000000009f447984 */ /* 0x000e280000000800 */
[----:B0-----:R-:W0:Y:S02]  /*4900*/  SHFL.BFLY PT, R111, R68, 0x2, 0x1f ;  /* 0x0c401f00446f7f89 */ /* 0x001e2400000e0000 */
[----:B0-----:R-:W-:-:S05]  /*4910*/  FMNMX R111, R68, R111, !PT ;  /* 0x0000006f446f7209 */ /* 0x001fca0007800000 */
[----:B------:R-:W0:Y:S02]  /*4920*/  SHFL.BFLY PT, R68, R111, 0x1, 0x1f ;  /* 0x0c201f006f447f89 */ /* 0x000e2400000e0000 */
[----:B0-----:R-:W-:-:S05]  /*4930*/  FMNMX R68, R111, R68, !PT ;  /* 0x000000446f447209 */ /* 0x001fca0007800000 */
[----:B------:R-:W-:Y:S01]  /*4940*/  @!P0 STS [R159], R68 ;  /* 0x000000449f008388 */ /* 0x000fe20000000800 */
[----:B------:R-:W-:Y:S06]  /*4950*/  BAR.SYNC.DEFER_BLOCKING 0x0 ;  /* 0x0000000000007b1d */ /* 0x000fec0000010000 */
[----:B------:R-:W0:Y:S04]  /*4960*/  LDS R68, [R158] ;  /* 0x000000009e447984 */ /* 0x000e280000000800 */
[----:B------:R-:W1:Y:S04]  /*4970*/  LDS R115, [R151] ;  /* 0x0000000097737984 */ /* 0x000e680000000800 */
[----:B------:R-:W1:Y:S01]  /*4980*/  LDS R111, [R175] ;  /* 0x00000000af6f7984 */ /* 0x000e620000000800 */
[----:B0-----:R-:W-:-:S05]  /*4990*/  FMNMX R68, R68, R174, !PT ;  /* 0x000000ae44447209 */ /* 0x001fca0007800000 */
[--C-:B------:R-:W-:Y:S01]  /*49a0*/  FADD R69, R69, -R68.reuse ;  /* 0x8000004445457221 */ /* 0x100fe20000000000 */
[----:B------:R-:W-:-:S03]  /*49b0*/  FADD R121, R78, -R68 ;  /* 0x800000444e797221 */ /* 0x000fc60000000000 */
[----:B------:R-:W-:-:S04]  /*49c0*/  FMUL R69, R69, 1.4426950216293334961 ;  /* 0x3fb8aa3b45457820 */ /* 0x000fc80000400000 */
[----:B------:R1:W-:Y:S02]  /*49d0*/  MUFU.EX2 R78, R69 ;  /* 0x00000045004e7308 */ /* 0x0003e40000000800 */
[----:B-1----:R-:W-:-:S05]  /*49e0*/  FMNMX R69, R115, R9, !PT ;  /* 0x0000000973457209 */ /* 0x002fca0007800000 */
[--C-:B------:R-:W-:Y:S01]  /*49f0*/  FADD R79, R79, -R69.reuse ;  /* 0x800000454f4f7221 */ /* 0x100fe20000000000 */
[----:B------:R-:W-:-:S03]  /*4a00*/  FADD R73, R73, -R69 ;  /* 0x8000004549497221 */ /* 0x000fc60000000000 */
[----:B------:R-:W-:Y:S01]  /*4a10*/  FMUL R79, R79, 1.4426950216293334961 ;  /* 0x3fb8aa3b4f4f7820 */ /* 0x000fe20000400000 */
[----:B------:R-:W-:-:S03]  /*4a20*/  FMUL R73, R73, 1.4426950216293334961 ;  /* 0x3fb8aa3b49497820 */ /* 0x000fc60000400000 */
[----:B------:R-:W-:Y:S08]  /*4a30*/  MUFU.EX2 R117, R79 ;  /* 0x0000004f00757308 */ /* 0x000ff00000000800 */
[----:B------:R0:W-:Y:S02]  /*4a40*/  MUFU.EX2 R79, R73 ;  /* 0x00000049004f7308 */ /* 0x0001e40000000800 */
[----:B0-----:R-:W0:Y:S01]  /*4a50*/  LDS R73, [R163] ;  /* 0x00000000a3497984 */ /* 0x001e220000000800 */
[----:B------:R-:W-:-:S04]  /*4a60*/  FADD R70, R70, -R69 ;  /* 0x8000004546467221 */ /* 0x000fc80000000000 */
[----:B------:R-:W-:-:S04]  /*4a70*/  FMUL R70, R70, 1.4426950216293334961 ;  /* 0x3fb8aa3b46467820 */ /* 0x000fc80000400000 */
[----:B------:R1:W-:Y:S01]  /*4a80*/  MUFU.EX2 R116, R70 ;  /* 0x0000004600747308 */ /* 0x0003e20000000800 */
[----:B------:R-:W-:Y:S01]  /*4a90*/  FADD R75, R75, -R69 ;  /* 0x800000454b4b7221 */ /* 0x000fe20000000000 */
[----:B-1----:R-:W-:-:S03]  /*4aa0*/  FMNMX R70, R111, R2, !PT ;  /* 0x000000026f467209 */ /* 0x002fc60007800000 */
[----:B------:R-:W-:Y:S02]  /*4ab0*/  FMUL R75, R75, 1.4426950216293334961 ;  /* 0x3fb8aa3b4b4b7820 */ /* 0x000fe40000400000 */
[--C-:B------:R-:W-:Y:S01]  /*4ac0*/  FADD R86, R86, -R70.reuse ;  /* 0x8000004656567221 */ /* 0x100fe20000000000 */
[----:B------:R-:W-:-:S03]  /*4ad0*/  FADD R22, R22, -R70 ;  /* 0x8000004616167221 */ /* 0x000fc60000000000 */
[----:B------:R-:W-:Y:S01]  /*4ae0*/  FMUL R86, R86, 1.4426950216293334961 ;  /* 0x3fb8aa3b56567820 */ /* 0x000fe20000400000 */
[----:B------:R-:W-:Y:S01]  /*4af0*/  FMUL R22, R22, 1.4426950216293334961 ;  /* 0x3fb8aa3b16167820 */ /* 0x000fe20000400000 */
[----:B------:R1:W-:Y:S01]  /*4b00*/  MUFU.EX2 R115, R75 ;  /* 0x0000004b00737308 */ /* 0x0003e20000000800 */
[----:B------:R-:W-:Y:S01]  /*4b10*/  FADD R77, R77, -R68 ;  /* 0x800000444d4d7221 */ /* 0x000fe20000000000 */
[----:B------:R-:W-:Y:S01]  /*4b20*/  FADD R110, R110, -R69 ;  /* 0x800000456e6e7221 */ /* 0x000fe20000000000 */
[--C-:B------:R-:W-:Y:S01]  /*4b30*/  FADD R85, R85, -R70.reuse ;  /* 0x8000004655557221 */ /* 0x100fe20000000000 */
[----:B-1----:R-:W-:-:S04]  /*4b40*/  FADD R75, R84, -R70 ;  /* 0x80000046544b7221 */ /* 0x002fc80000000000 */
[----:B------:R-:W-:Y:S01]  /*4b50*/  MUFU.EX2 R84, R86 ;  /* 0x0000005600547308 */ /* 0x000fe20000000800 */
[----:B------:R-:W-:Y:S01]  /*4b60*/  FMUL R77, R77, 1.4426950216293334961 ;  /* 0x3fb8aa3b4d4d7820 */ /* 0x000fe20000400000 */
[----:B------:R-:W-:-:S06]  /*4b70*/  FADD R80, R80, -R68 ;  /* 0x8000004450507221 */ /* 0x000fcc0000000000 */
[----:B------:R1:W-:Y:S01]  /*4b80*/  MUFU.EX2 R86, R22 ;  /* 0x0000001600567308 */ /* 0x0003e20000000800 */
[--C-:B------:R-:W-:Y:S01]  /*4b90*/  FADD R114, R114, -R68.reuse ;  /* 0x8000004472727221 */ /* 0x100fe20000000000 */
[----:B------:R-:W-:Y:S01]  /*4ba0*/  FADD R81, R81, -R68 ;  /* 0x8000004451517221 */ /* 0x000fe20000000000 */
[----:B------:R-:W-:Y:S01]  /*4bb0*/  FMUL R85, R85, 1.4426950216293334961 ;  /* 0x3fb8aa3b55557820 */ /* 0x000fe20000400000 */
[----:B-1----:R-:W-:Y:S01]  /*4bc0*/  FADD R22, R71, -R70 ;  /* 0x8000004647167221 */ /* 0x002fe20000000000 */
[----:B0-----:R-:W-:-:S03]  /*4bd0*/  FMNMX R71, R73, R0, !PT ;  /* 0x0000000049477209 */ /* 0x001fc60007800000 */
[----:B------:R0:W-:Y:S01]  /*4be0*/  MUFU.EX2 R118, R77 ;  /* 0x0000004d00767308 */ /* 0x0001e20000000800 */
[----:B------:R-:W-:Y:S01]  /*4bf0*/  FMUL R22, R22, 1.4426950216293334961 ;  /* 0x3fb8aa3b16167820 */ /* 0x000fe20000400000 */
[----:B------:R-:W-:Y:S01]  /*4c00*/  FMUL R121, R121, 1.4426950216293334961 ;  /* 0x3fb8aa3b79797820 */ /* 0x000fe20000400000 */
[----:B------:R-:W-:Y:S01]  /*4c10*/  FADD R105, R105, -R71 ;  /* 0x8000004769697221 */ /* 0x000fe20000000000 */
[----:B------:R-:W-:Y:S01]  /*4c20*/  FADD R104, R104, -R70 ;  /* 0x8000004668687221 */ /* 0x000fe20000000000 */
[----:B------:R-:W-:Y:S01]  /*4c30*/  FMUL R80, R80, 1.4426950216293334961 ;  /* 0x3fb8aa3b50507820 */ /* 0x000fe20000400000 */
[----:B0-----:R-:W-:Y:S02]  /*4c40*/  FMUL R77, R110, 1.4426950216293334961 ;  /* 0x3fb8aa3b6e4d7820 */ /* 0x001fe40000400000 */
[----:B------:R0:W-:Y:S01]  /*4c50*/  MUFU.EX2 R110, R22 ;  /* 0x00000016006e7308 */ /* 0x0001e20000000800 */
[----:B------:R-:W-:Y:S01]  /*4c60*/  FMUL R114, R114, 1.4426950216293334961 ;  /* 0x3fb8aa3b72727820 */ /* 0x000fe20000400000 */
[----:B------:R-:W-:Y:S01]  /*4c70*/  FMUL R81, R81, 1.4426950216293334961 ;  /* 0x3fb8aa3b51517820 */ /* 0x000fe20000400000 */
[--C-:B------:R-:W-:Y:S01]  /*4c80*/  FADD R82, R82, -R68.reuse ;  /* 0x8000004452527221 */ /* 0x100fe20000000000 */
[----:B------:R-:W-:Y:S01]  /*4c90*/  FADD R113, R113, -R68 ;  /* 0x8000004471717221 */ /* 0x000fe20000000000 */
[--C-:B------:R-:W-:Y:S01]  /*4ca0*/  FADD R112, R112, -R69.reuse ;  /* 0x8000004570707221 */ /* 0x100fe20000000000 */
[--C-:B------:R-:W-:Y:S01]  /*4cb0*/  FADD R83, R83, -R69.reuse ;  /* 0x8000004553537221 */ /* 0x100fe20000000000 */
[----:B------:R-:W-:Y:S01]  /*4cc0*/  FADD R109, R109, -R69 ;  /* 0x800000456d6d7221 */ /* 0x000fe20000000000 */
[----:B------:R1:W-:Y:S01]  /*4cd0*/  MUFU.EX2 R111, R85 ;  /* 0x00000055006f7308 */ /* 0x0003e20000000800 */
[--C-:B0-----:R-:W-:Y:S01]  /*4ce0*/  FADD R22, R106, -R71.reuse ;  /* 0x800000476a167221 */ /* 0x101fe20000000000 */
[----:B------:R-:W-:Y:S01]  /*4cf0*/  FADD R108, R108, -R71 ;  /* 0x800000476c6c7221 */ /* 0x000fe20000000000 */
[----:B------:R-:W-:Y:S01]  /*4d00*/  FMUL R104, R104, 1.4426950216293334961 ;  /* 0x3fb8aa3b68687820 */ /* 0x000fe20000400000 */
[----:B------:R-:W-:Y:S01]  /*4d10*/  FMUL R112, R112, 1.4426950216293334961 ;  /* 0x3fb8aa3b70707820 */ /* 0x000fe20000400000 */
[----:B------:R-:W-:Y:S01]  /*4d20*/  FMUL R22, R22, 1.4426950216293334961 ;  /* 0x3fb8aa3b16167820 */ /* 0x000fe20000400000 */
[----:B-1----:R-:W-:-:S02]  /*4d30*/  FMUL R85, R105, 1.4426950216293334961 ;  /* 0x3fb8aa3b69557820 */ /* 0x002fc40000400000 */
[----:B------:R0:W-:Y:S01]  /*4d40*/  MUFU.EX2 R120, R80 ;  /* 0x0000005000787308 */ /* 0x0001e20000000800 */
[----:B------:R-:W-:Y:S01]  /*4d50*/  FADD R87, R87, -R70 ;  /* 0x8000004657577221 */ /* 0x000fe20000000000 */
[----:B------:R-:W-:Y:S01]  /*4d60*/  FMUL R108, R108, 1.4426950216293334961 ;  /* 0x3fb8aa3b6c6c7820 */ /* 0x000fe20000400000 */
[----:B------:R-:W-:Y:S01]  /*4d70*/  FMUL R75, R75, 1.4426950216293334961 ;  /* 0x3fb8aa3b4b4b7820 */ /* 0x000fe20000400000 */
[----:B------:R-:W-:-:S04]  /*4d80*/  FADD R20, R20, -R71 ;  /* 0x8000004714147221 */ /* 0x000fc80000000000 */
[----:B------:R-:W-:Y:S01]  /*4d90*/  MUFU.EX2 R121, R121 ;  /* 0x0000007900797308 */ /* 0x000fe20000000800 */
[----:B0-----:R-:W-:Y:S01]  /*4da0*/  FMUL R80, R82, 1.4426950216293334961 ;  /* 0x3fb8aa3b52507820 */ /* 0x001fe20000400000 */
[----:B------:R-:W-:Y:S01]  /*4db0*/  FMUL R82, R113, 1.4426950216293334961 ;  /* 0x3fb8aa3b71527820 */ /* 0x000fe20000400000 */
[----:B------:R-:W-:-:S05]  /*4dc0*/  FMUL R87, R87, 1.4426950216293334961 ;  /* 0x3fb8aa3b57577820 */ /* 0x000fca0000400000 */
[----:B------:R-:W-:Y:S01]  /*4dd0*/  MUFU.EX2 R122, R114 ;  /* 0x00000072007a7308 */ /* 0x000fe20000000800 */
[----:B------:R-:W-:-:S07]  /*4de0*/  FMUL R20, R20, 1.4426950216293334961 ;  /* 0x3fb8aa3b14147820 */ /* 0x000fce0000400000 */
[----:B------:R0:W-:Y:S01]  /*4df0*/  MUFU.EX2 R119, R81 ;  /* 0x0000005100777308 */ /* 0x0001e20000000800 */
[----:B------:R-:W-:-:S07]  /*4e00*/  FADD R72, R72, -R71 ;  /* 0x8000004748487221 */ /* 0x000fce0000000000 */
[----:B------:R-:W-:Y:S01]  /*4e10*/  MUFU.EX2 R77, R77 ;  /* 0x0000004d004d7308 */ /* 0x000fe20000000800 */
[----:B0-----:R-:W-:Y:S01]  /*4e20*/  FMUL R81, R83, 1.4426950216293334961 ;  /* 0x3fb8aa3b53517820 */ /* 0x001fe20000400000 */
[----:B------:R-:W-:-:S06]  /*4e30*/  FMUL R83, R109, 1.4426950216293334961 ;  /* 0x3fb8aa3b6d537820 */ /* 0x000fcc0000400000 */
[----:B------:R-:W-:Y:S01]  /*4e40*/  MUFU.EX2 R113, R104 ;  /* 0x0000006800717308 */ /* 0x000fe20000000800 */
[--C-:B------:R-:W-:Y:S01]  /*4e50*/  FADD R76, R76, -R71.reuse ;  /* 0x800000474c4c7221 */ /* 0x100fe20000000000 */
[----:B------:R-:W-:-:S06]  /*4e60*/  FADD R123, R123, -R71 ;  /* 0x800000477b7b7221 */ /* 0x000fcc0000000000 */
[----:B------:R-:W-:Y:S08]  /*4e70*/  MUFU.EX2 R109, R22 ;  /* 0x00000016006d7308 */ /* 0x000ff00000000800 */
[----:B------:R-:W0:Y:S01]  /*4e80*/  MUFU.EX2 R85, R85 ;  /* 0x0000005500557308 */ /* 0x000e220000000800 */
[----:B------:R-:W-:-:S07]  /*4e90*/  FMUL R72, R72, 1.4426950216293334961 ;  /* 0x3fb8aa3b48487820 */ /* 0x000fce0000400000 */
[----:B------:R-:W-:Y:S01]  /*4ea0*/  MUFU.EX2 R114, R112 ;  /* 0x0000007000727308 */ /* 0x000fe20000000800 */
[----:B------:R-:W-:-:S07]  /*4eb0*/  FMUL R76, R76, 1.4426950216293334961 ;  /* 0x3fb8aa3b4c4c7820 */ /* 0x000fce0000400000 */
[----:B------:R-:W1:Y:S01]  /*4ec0*/  MUFU.EX2 R112, R75 ;  /* 0x0000004b00707308 */ /* 0x000e620000000800 */
[----:B------:R-:W-:-:S07]  /*4ed0*/  FMUL R123, R123, 1.4426950216293334961 ;  /* 0x3fb8aa3b7b7b7820 */ /* 0x000fce0000400000 */
[----:B------:R-:W0:Y:S01]  /*4ee0*/  MUFU.EX2 R108, R108 ;  /* 0x0000006c006c7308 */ /* 0x000e220000000800 */
[----:B------:R-:W-:-:S07]  /*4ef0*/  FADD R107, R107, -R70 ;  /* 0x800000466b6b7221 */ /* 0x000fce0000000000 */
[----:B------:R-:W-:Y:S08]  /*4f00*/  MUFU.EX2 R104, R87 ;  /* 0x0000005700687308 */ /* 0x000ff00000000800 */
[----:B------:R1:W2:Y:S01]  /*4f10*/  MUFU.EX2 R87, R20 ;  /* 0x0000001400577308 */ /* 0x0002a20000000800 */
[----:B0-----:R-:W-:Y:S01]  /*4f20*/  FADD R22, R109, R85 ;  /* 0x000000556d167221 */ /* 0x001fe20000000000 */
[----:B------:R-:W-:-:S06]  /*4f30*/  FMUL R107, R107, 1.4426950216293334961 ;  /* 0x3fb8aa3b6b6b7820 */ /* 0x000fcc0000400000 */
[----:B------:R0:W2:Y:S01]  /*4f40*/  MUFU.EX2 R75, R72 ;  /* 0x00000048004b7308 */ /* 0x0000a20000000800 */
[----:B-1----:R-:W-:-:S07]  /*4f50*/  FADD R20, R74, -R71 ;  /* 0x800000474a147221 */ /* 0x002fce0000000000 */
[----:B------:R-:W1:Y:S01]  /*4f60*/  MUFU.EX2 R80, R80 ;  /* 0x0000005000507308 */ /* 0x000e620000000800 */
[----:B0-----:R-:W-:-:S07]  /*4f70*/  FADD R72, R113, R84 ;  /* 0x0000005471487221 */ /* 0x001fce0000000000 */
[----:B------:R0:W-:Y:S01]  /*4f80*/  MUFU.EX2 R105, R76 ;  /* 0x0000004c00697308 */ /* 0x0001e20000000800 */
[----:B------:R-:W-:Y:S01]  /*4f90*/  FMUL R20, R20, 1.4426950216293334961 ;  /* 0x3fb8aa3b14147820 */ /* 0x000fe20000400000 */
[----:B------:R-:W-:-:S06]  /*4fa0*/  FADD R72, R112, R72 ;  /* 0x0000004870487221 */ /* 0x000fcc0000000000 */
[----:B------:R-:W1:Y:S01]  /*4fb0*/  MUFU.EX2 R81, R81 ;  /* 0x0000005100517308 */ /* 0x000e620000000800 */
[----:B0-----:R-:W-:-:S07]  /*4fc0*/  FADD R76, R121, R122 ;  /* 0x0000007a794c7221 */ /* 0x001fce0000000000 */
[----:B------:R0:W1:Y:S01]  /*4fd0*/  MUFU.EX2 R74, R123 ;  /* 0x0000007b004a7308 */ /* 0x0000620000000800 */
[----:B------:R-:W-:Y:S01]  /*4fe0*/  FADD R76, R78, R76 ;  /* 0x0000004c4e4c7221 */ /* 0x000fe20000000000 */
[----:B------:R-:W-:Y:S01]  /*4ff0*/  FADD R22, R108, R22 ;  /* 0x000000166c167221 */ /* 0x000fe20000000000 */
[----:B0-----:R-:W-:-:S05]  /*5000*/  FADD R123, R117, R77 ;  /* 0x0000004d757b7221 */ /* 0x001fca0000000000 */
[----:B------:R-:W0:Y:S01]  /*5010*/  MUFU.EX2 R82, R82 ;  /* 0x0000005200527308 */ /* 0x000e220000000800 */
[----:B------:R-:W-:Y:S01]  /*5020*/  FADD R123, R116, R123 ;  /* 0x0000007b747b7221 */ /* 0x000fe20000000000 */
[----:B------:R-:W-:Y:S01]  /*5030*/  FADD R76, R120, R76 ;  /* 0x0000004c784c7221 */ /* 0x000fe20000000000 */
[----:B------:R-:W-:Y:S02]  /*5040*/  FADD R72, R86, R72 ;  /* 0x0000004856487221 */ /* 0x000fe40000000000 */
[----:B------:R-:W-:-:S03]  /*5050*/  FADD R123, R79, R123 ;  /* 0x0000007b4f7b7221 */ /* 0x000fc60000000000 */
[----:B------:R-:W0:Y:S01]  /*5060*/  MUFU.EX2 R83, R83 ;  /* 0x0000005300537308 */ /* 0x000e220000000800 */
[----:B--2---:R-:W-:Y:S01]  /*5070*/  FADD R22, R87, R22 ;  /* 0x0000001657167221 */ /* 0x004fe20000000000 */
[----:B------:R-:W-:Y:S01]  /*5080*/  FADD R76, R119, R76 ;  /* 0x0000004c774c7221 */ /* 0x000fe20000000000 */
[----:B------:R-:W-:-:S05]  /*5090*/  FADD R123, R115, R123 ;  /* 0x0000007b737b7221 */ /* 0x000fca0000000000 */
[----:B------:R-:W2:Y:S01]  /*50a0*/  MUFU.EX2 R106, R107 ;  /* 0x0000006b006a7308 */ /* 0x000ea20000000800 */
[----:B------:R-:W-:Y:S01]  /*50b0*/  FADD R72, R111, R72 ;  /* 0x000000486f487221 */ /* 0x000fe20000000000 */
[----:B------:R-:W-:-:S06]  /*50c0*/  FADD R22, R75, R22 ;  /* 0x000000164b167221 */ /* 0x000fcc0000000000 */
[----:B------:R-:W3:Y:S01]  /*50d0*/  MUFU.EX2 R107, R20 ;  /* 0x00000014006b7308 */ /* 0x000ee20000000800 */
[----:B-1----:R-:W-:Y:S01]  /*50e0*/  FADD R76, R80, R76 ;  /* 0x0000004c504c7221 */ /* 0x002fe20000000000 */
[----:B------:R-:W-:Y:S01]  /*50f0*/  FADD R123, R81, R123 ;  /* 0x0000007b517b7221 */ /* 0x000fe20000000000 */
[----:B------:R-:W-:Y:S01]  /*5100*/  FADD R72, R104, R72 ;  /* 0x0000004868487221 */ /* 0x000fe20000000000 */
[----:B------:R-:W-:Y:S01]  /*5110*/  FADD R22, R105, R22 ;  /* 0x0000001669167221 */ /* 0x000fe20000000000 */
[----:B------:R-:W-:Y:S01]  /*5120*/  FADD R76, R118, R76 ;  /* 0x0000004c764c7221 */ /* 0x000fe20000000000 */
[----:B------:R-:W-:Y:S01]  /*5130*/  FADD R123, R114, R123 ;  /* 0x0000007b727b7221 */ /* 0x000fe20000000000 */
[----:B------:R-:W-:Y:S01]  /*5140*/  FADD R72, R110, R72 ;  /* 0x000000486e487221 */ /* 0x000fe20000000000 */
[----:B------:R-:W-:Y:S01]  /*5150*/  FADD R22, R74, R22 ;  /* 0x000000164a167221 */ /* 0x000fe20000000000 */
[----:B0-----:R-:W-:Y:S01]  /*5160*/  FADD R76, R82, R76 ;  /* 0x0000004c524c7221 */ /* 0x001fe20000000000 */
[----:B------:R-:W-:Y:S01]  /*5170*/  FADD R123, R83, R123 ;  /* 0x0000007b537b7221 */ /* 0x000fe20000000000 */
[----:B--2---:R-:W-:-:S03]  /*5180*/  FADD R72, R106, R72 ;  /* 0x000000486a487221 */ /* 0x004fc60000000000 */
[----:B------:R-:W0:Y:S01]  /*5190*/  SHFL.BFLY PT, R128, R76, 0x2, 0x1f ;  /* 0x0c401f004c807f89 */ /* 0x000e2200000e0000 */
[----:B---3--:R-:W-:-:S03]  /*51a0*/  FADD R22, R107, R22 ;  /* 0x000000166b167221 */ /* 0x008fc60000000000 */
[----:B------:R-:W1:Y:S04]  /*51b0*/  SHFL.BFLY PT, R129, R123, 0x2, 0x1f ;  /* 0x0c401f007b817f89 */ /* 0x000e6800000e0000 */
[----:B------:R-:W2:Y:S04]  /*51c0*/  SHFL.BFLY PT, R73, R72, 0x2, 0x1f ;  /* 0x0c401f0048497f89 */ /* 0x000ea800000e0000 */
[----:B------:R-:W3:Y:S01]  /*51d0*/  SHFL.BFLY PT, R20, R22, 0x2, 0x1f ;  /* 0x0c401f0016147f89 */ /* 0x000ee200000e0000 */
[----:B0-----:R-:W-:Y:S01]  /*51e0*/  FADD R128, R76, R128 ;  /* 0x000000804c807221 */ /* 0x001fe20000000000 */
[----:B-1----:R-:W-:Y:S01]  /*51f0*/  FADD R129, R123, R129 ;  /* 0x000000817b817221 */ /* 0x002fe20000000000 */
[----:B--2---:R-:W-:Y:S01]  /*5200*/  FADD R73, R72, R73 ;  /* 0x0000004948497221 */ /* 0x004fe20000000000 */
[----:B---3--:R-:W-:-:S03]  /*5210*/  FADD R20, R22, R20 ;  /* 0x0000001416147221 */ /* 0x008fc60000000000 */
[----:B------:R-:W0:Y:S04]  /*5220*/  SHFL.BFLY PT, R72, R129, 0x1, 0x1f ;  /* 0x0c201f0081487f89 */ /* 0x000e2800000e0000 */
[----:B------:R-:W1:Y:S04]  /*5230*/  SHFL.BFLY PT, R22, R128, 0x1, 0x1f ;  /* 0x0c201f0080167f89 */ /* 0x000e6800000e0000 */
[----:B------:R-:W2:Y:S04]  /*5240*/  SHFL.BFLY PT, R76, R73, 0x1, 0x1f ;  /* 0x0c201f00494c7f89 */ /* 0x000ea800000e0000 */
[----:B------:R-:W3:Y:S01]  /*5250*/  SHFL.BFLY PT, R123, R20, 0x1, 0x1f ;  /* 0x0c201f00147b7f89 */ /* 0x000ee200000e0000 */
[----:B0-----:R-:W-:Y:S01]  /*5260*/  FADD R72, R129, R72 ;  /* 0x0000004881487221 */ /* 0x001fe20000000000 */
[----:B-1----:R-:W-:Y:S01]  /*5270*/  FADD R22, R128, R22 ;  /* 0x0000001680167221 */ /* 0x002fe20000000000 */
[----:B------:R-:W-:Y:S01]  /*5280*/  BAR.SYNC.DEFER_BLOCKING 0x0 ;  /* 0x0000000000007b1d */ /* 0x000fe20000010000 */
[----:B--2---:R-:W-:Y:S01]  /*5290*/  FADD R76, R73, R76 ;  /* 0x0000004c494c7221 */ /* 0x004fe20000000000 */
[----:B---3--:R-:W-:-:S04]  /*52a0*/  FADD R123, R20, R123 ;  /* 0x0000007b147b7221 */ /* 0x008fc80000000000 */
[----:B------:R-:W-:Y:S04]  /*52b0*/  @!P0 STS [R124], R22 ;  /* 0x000000167c008388 */ /* 0x000fe80000000800 */
[----:B------:R-:W-:Y:S04]  /*52c0*/  @!P0 STS [R125], R72 ;  /* 0x000000487d008388 */ /* 0x000fe80000000800 */
[----:B------:R-:W-:Y:S04]  /*52d0*/  @!P0 STS [R127], R76 ;  /* 0x0000004c7f008388 */ /* 0x000fe80000000800 */
[----:B------:R-:W-:Y:S01]  /*52e0*/  @!P0 STS [R126], R123 ;  /* 0x0000007b7e008388 */ /* 0x000fe20000000800 */
[----:B------:R-:W-:Y:S06]  /*52f0*/  BAR.SYNC.DEFER_BLOCKING 0x0 ;  /* 0x0000000000007b1d */ /* 0x000fec0000010000 */
[----:B------:R-:W0:Y:S04]  /*5300*/  LDS R20, [R159] ;  /* 0x000000009f147984 */ /* 0x000e280000000800 */
[----:B0-----:R-:W0:Y:S02]  /*5310*/  SHFL.BFLY PT, R22, R20, 0x2, 0x1f ;  /* 0x0c401f0014167f89 */ /* 0x001e2400000e0000 */
[----:B0-----:R-:W-:-:S05]  /*5320*/  FADD R20, R20, R22 ;  /* 0x0000001614147221 */ /* 0x001fca0000000000 */
[----:B------:R-:W0:Y:S02]  /*5330*/  SHFL.BFLY PT, R22, R20, 0x1, 0x1f ;  /* 0x0c201f0014167f89 */ /* 0x000e2400000e0000 */
[----:B0-----:R-:W-:Y:S01]  /*5340*/  FADD R20, R20, R22 ;  /* 0x0000001614147221 */ /* 0x001fe20000000000 */
[C---:B------:R-:W-:Y:S01]  /*5350*/  IMAD.WIDE R124, R8.reuse, 0x2, R144 ;  /* 0x00000002087c7825 */ /* 0x040fe200078e0290 */
[----:B------:R-:W0:Y:S03]  /*5360*/  LDC R22, c[0x0][0x3d8] ;  /* 0x0000f600ff167b82 */ /* 0x000e260000000800 */
[----:B------:R0:W-:Y:S01]  /*5370*/  @!P0 STS [R159], R20 ;  /* 0x000000149f008388 */ /* 0x0001e20000000800 */
[----:B----4-:R-:W-:-:S04]  /*5380*/  IMAD.WIDE R72, R8, 0x2, R134 ;  /* 0x0000000208487825 */ /* 0x010fc800078e0286 */
[----:B------:R-:W-:Y:S01]  /*5390*/  BAR.SYNC.DEFER_BLOCKING 0x0 ;  /* 0x0000000000007b1d */ /* 0x000fe20000010000 */
[----:B------:R-:W-:-:S04]  /*53a0*/  IMAD.WIDE R126, R8, 0x2, R146 ;  /* 0x00000002087e7825 */ /* 0x000fc800078e0292 */
[----:B------:R-:W-:-:S04]  /*53b0*/  IMAD.WIDE R136, R8, 0x2, R136 ;  /* 0x0000000208887825 */ /* 0x000fc800078e0288 */
[----:B-----5:R-:W-:-:S04]  /*53c0*/  IMAD.WIDE R132, R8, 0x2, R132 ;  /* 0x0000000208847825 */ /* 0x020fc800078e0284 */
[----:B------:R-:W-:-:S04]  /*53d0*/  IMAD.WIDE R128, R8, 0x2, R140 ;  /* 0x0000000208807825 */ /* 0x000fc800078e028c */
[C---:B------:R-:W-:Y:S01]  /*53e0*/  IMAD.WIDE R138, R8.reuse, 0x2, R138 ;  /* 0x00000002088a7825 */ /* 0x040fe200078e028a */
[----:B------:R-:W2:Y:S04]  /*53f0*/  LDG.E.U16 R135, desc[UR10][R124.64] ;  /* 0x0000000a7c877981 */ /* 0x000ea8000c1e1500 */
[----:B------:R1:W3:Y:S04]  /*5400*/  LDG.E.U16 R141, desc[UR10][R126.64] ;  /* 0x0000000a7e8d7981 */ /* 0x0002e8000c1e1500 */
[----:B------:R-:W4:Y:S04]  /*5410*/  LDG.E.U16 R148, desc[UR10][R136.64] ;  /* 0x0000000a88947981 */ /* 0x000f28000c1e1500 */
[----:B------:R5:W2:Y:S01]  /*5420*/  LDG.E.U16 R125, desc[UR10][R72.64] ;  /* 0x0000000a487d7981 */ /* 0x000aa2000c1e1500 */
[----:B-1----:R-:W-:-:S03]  /*5430*/  IMAD.WIDE R126, R8, 0x2, R250 ;  /* 0x00000002087e7825 */ /* 0x002fc600078e02fa */
[----:B------:R1:W2:Y:S04]  /*5440*/  LDG.E.U16 R149, desc[UR10][R132.64] ;  /* 0x0000000a84957981 */ /* 0x0002a8000c1e1500 */
[----:B------:R0:W2:Y:S01]  /*5450*/  LDG.E.U16 R147, desc[UR10][R138.64] ;  /* 0x0000000a8a937981 */ /* 0x0000a2000c1e1500 */
[----:B-----5:R-:W-:-:S03]  /*5460*/  IMAD.WIDE R72, R8, 0x2, R248 ;  /* 0x0000000208487825 */ /* 0x020fc600078e02f8 */
[----:B------:R5:W2:Y:S01]  /*5470*/  LDG.E.U16 R140, desc[UR10][R126.64] ;  /* 0x0000000a7e8c7981 */ /* 0x000aa2000c1e1500 */
[----:B-1----:R-:W-:-:S03]  /*5480*/  IMAD.WIDE R132, R8, 0x2, R142 ;  /* 0x0000000208847825 */ /* 0x002fc600078e028e */
[----:B------:R1:W2:Y:S01]  /*5490*/  LDG.E.U16 R137, desc[UR10][R72.64] ;  /* 0x0000000a48897981 */ /* 0x0002a2000c1e1500 */
[----:B0-----:R-:W-:-:S03]  /*54a0*/  IMAD.WIDE R138, R8, 0x2, R242 ;  /* 0x00000002088a7825 */ /* 0x001fc600078e02f2 */
[----:B------:R0:W2:Y:S01]  /*54b0*/  LDG.E.U16 R76, desc[UR10][R132.64] ;  /* 0x0000000a844c7981 */ /* 0x0000a2000c1e1500 */
[----:B-----5:R-:W-:-:S03]  /*54c0*/  IMAD.WIDE R126, R8, 0x2, R244 ;  /* 0x00000002087e7825 */ /* 0x020fc600078e02f4 */
[----:B------:R-:W5:Y:S01]  /*54d0*/  LDG.E.U16 R124, desc[UR10][R138.64] ;  /* 0x0000000a8a7c7981 */ /* 0x000f62000c1e1500 */
[----:B-1----:R-:W-:-:S03]  /*54e0*/  IMAD.WIDE R72, R8, 0x2, R234 ;  /* 0x0000000208487825 */ /* 0x002fc600078e02ea */
[----:B------:R-:W2:Y:S01]  /*54f0*/  LDG.E.U16 R128, desc[UR10][R128.64] ;  /* 0x0000000a80807981 */ /* 0x000ea2000c1e1500 */
[----:B0-----:R-:W-:-:S03]  /*5500*/  IMAD.WIDE R132, R8, 0x2, R238 ;  /* 0x0000000208847825 */ /* 0x001fc600078e02ee */
[----:B------:R0:W2:Y:S01]  /*5510*/  LDG.E.U16 R150, desc[UR10][R72.64] ;  /* 0x0000000a48967981 */ /* 0x0000a2000c1e1500 */
[----:B------:R-:W-:-:S03]  /*5520*/  IMAD.WIDE R130, R8, 0x2, R12 ;  /* 0x0000000208827825 */ /* 0x000fc600078e020c */
[----:B------:R-:W2:Y:S01]  /*5530*/  LDG.E.U16 R127, desc[UR10][R126.64] ;  /* 0x0000000a7e7f7981 */ /* 0x000ea2000c1e1500 */
[----:B------:R-:W-:-:S03]  /*5540*/  IMAD.WIDE R142, R8, 0x2, R246 ;  /* 0x00000002088e7825 */ /* 0x000fc600078e02f6 */
[----:B------:R1:W2:Y:S01]  /*5550*/  LDG.E.U16 R129, desc[UR10][R132.64] ;  /* 0x0000000a84817981 */ /* 0x0002a2000c1e1500 */
[----:B0-----:R-:W-:-:S03]  /*5560*/  IMAD.WIDE R72, R8, 0x2, R212 ;  /* 0x0000000208487825 */ /* 0x001fc600078e02d4 */
[----:B------:R0:W2:Y:S01]  /*5570*/  LDG.E.U16 R134, desc[UR10][R142.64] ;  /* 0x0000000a8e867981 */ /* 0x0000a2000c1e1500 */
[----:B------:R-:W-:-:S03]  /*5580*/  IMAD.WIDE R138, R8, 0x2, R224 ;  /* 0x00000002088a7825 */ /* 0x000fc600078e02e0 */
[----:B------:R0:W2:Y:S01]  /*5590*/  LDG.E.U16 R126, desc[UR10][R72.64] ;  /* 0x0000000a487e7981 */ /* 0x0000a2000c1e1500 */
[----:B-1----:R-:W-:-:S03]  /*55a0*/  IMAD.WIDE R132, R8, 0x2, R216 ;  /* 0x0000000208847825 */ /* 0x002fc600078e02d8 */
[----:B------:R-:W2:Y:S01]  /*55b0*/  LDG.E.U16 R130, desc[UR10][R130.64] ;  /* 0x0000000a82827981 */ /* 0x000ea2000c1e1500 */
[----:B0-----:R-:W-:-:S03]  /*55c0*/  IMAD.WIDE R142, R8, 0x2, R228 ;  /* 0x00000002088e7825 */ /* 0x001fc600078e02e4 */
[----:B------:R-:W2:Y:S01]  /*55d0*/  LDG.E.U16 R139, desc[UR10][R138.64] ;  /* 0x0000000a8a8b7981 */ /* 0x000ea2000c1e1500 */
[----:B------:R-:W-:-:S03]  /*55e0*/  IMAD.WIDE R72, R8, 0x2, R194 ;  /* 0x0000000208487825 */ /* 0x000fc600078e02c2 */
[----:B------:R-:W3:Y:S01]  /*55f0*/  LDG.E.U16 R143, desc[UR10][R142.64] ;  /* 0x0000000a8e8f7981 */ /* 0x000ee2000c1e1500 */
[----:B------:R-:W-:-:S03]  /*5600*/  IMAD.WIDE R154, R8, 0x2, R208 ;  /* 0x00000002089a7825 */ /* 0x000fc600078e02d0 */
[----:B------:R0:W3:Y:S01]  /*5610*/  LDG.E.U16 R131, desc[UR10][R132.64] ;  /* 0x0000000a84837981 */ /* 0x0000e2000c1e1500 */
[----:B------:R-:W-:-:S03]  /*5620*/  IMAD.WIDE R152, R8, 0x2, R198 ;  /* 0x0000000208987825 */ /* 0x000fc600078e02c6 */
[----:B------:R1:W3:Y:S01]  /*5630*/  LDG.E.U16 R138, desc[UR10][R72.64] ;  /* 0x0000000a488a7981 */ /* 0x0002e2000c1e1500 */
[----:B------:R-:W-:-:S03]  /*5640*/  IMAD.WIDE R144, R8, 0x2, R220 ;  /* 0x0000000208907825 */ /* 0x000fc600078e02dc */
[----:B------:R1:W3:Y:S01]  /*5650*/  LDG.E.U16 R123, desc[UR10][R154.64] ;  /* 0x0000000a9a7b7981 */ /* 0x0002e2000c1e1500 */
[----:B0-----:R-:W-:-:S03]  /*5660*/  IMAD.WIDE R132, R8, 0x2, R196 ;  /* 0x0000000208847825 */ /* 0x001fc600078e02c4 */
[----:B------:R0:W3:Y:S01]  /*5670*/  LDG.E.U16 R146, desc[UR10][R152.64] ;  /* 0x0000000a98927981 */ /* 0x0000e2000c1e1500 */
[----:B-1----:R-:W-:-:S03]  /*5680*/  IMAD.WIDE R72, R8, 0x2, R186 ;  /* 0x0000000208487825 */ /* 0x002fc600078e02ba */
        /* <DEDUP_REMOVED lines=11> */
[----:B------:R-:W-:-:S03]  /*5740*/  IMAD.WIDE R156, R8, 0x2, R192 ;  /* 0x00000002089c7825 */ /* 0x000fc600078e02c0 */
[----:B------:R0:W3:Y:S01]  /*5750*/  LDG.E.U16 R189, desc[UR10][R72.64] ;  /* 0x0000000a48bd7981 */ /* 0x0000e2000c1e1500 */
[----:B-1----:R-:W-:-:S03]  /*5760*/  IMAD.WIDE R152, R8, 0x2, R30 ;  /* 0x0000000208987825 */ /* 0x002fc600078e021e */
[----:B------:R-:W3:Y:S01]  /*5770*/  LDG.E.U16 R145, desc[UR10][R144.64] ;  /* 0x0000000a90917981 */ /* 0x000ee2000c1e1500 */
[----:B------:R-:W-:-:S03]  /*5780*/  IMAD.WIDE R154, R8, 0x2, R46 ;  /* 0x00000002089a7825 */ /* 0x000fc600078e022e */
[----:B------:R1:W4:Y:S01]  /*5790*/  LDG.E.U16 R191, desc[UR10][R152.64] ;  /* 0x0000000a98bf7981 */ /* 0x000322000c1e1500 */
[----:B0-----:R-:W-:-:S03]  /*57a0*/  IMAD.WIDE R132, R8, 0x2, R176 ;  /* 0x0000000208847825 */ /* 0x001fc600078e02b0 */
[----:B------:R-:W4:Y:S01]  /*57b0*/  LDG.E.U16 R154, desc[UR10][R154.64] ;  /* 0x0000000a9a9a7981 */ /* 0x000f22000c1e1500 */
[----:B------:R-:W-:-:S03]  /*57c0*/  IMAD.WIDE R72, R8, 0x2, R16 ;  /* 0x0000000208487825 */ /* 0x000fc600078e0210 */
[----:B------:R0:W4:Y:S01]  /*57d0*/  LDG.E.U16 R144, desc[UR10][R156.64] ;  /* 0x0000000a9c907981 */ /* 0x000122000c1e1500 */
[----:B-1----:R-:W-:-:S03]  /*57e0*/  IMAD.WIDE R152, R8, 0x2, R48 ;  /* 0x0000000208987825 */ /* 0x002fc600078e0230 */
[----:B------:R1:W4:Y:S04]  /*57f0*/  LDG.E.U16 R190, desc[UR10][R132.64] ;  /* 0x0000000a84be7981 */ /* 0x000328000c1e1500 */
[----:B------:R1:W4:Y:S01]  /*5800*/  LDG.E.U16 R155, desc[UR10][R72.64] ;  /* 0x0000000a489b7981 */ /* 0x000322000c1e1500 */
[----:B0-----:R-:W-:-:S03]  /*5810*/  IMAD.WIDE R156, R8, 0x2, R62 ;  /* 0x00000002089c7825 */ /* 0x001fc600078e023e */
[----:B------:R0:W4:Y:S01]  /*5820*/  LDG.E.U16 R200, desc[UR10][R152.64] ;  /* 0x0000000a98c87981 */ /* 0x000122000c1e1500 */
[----:B-1----:R-:W-:-:S03]  /*5830*/  IMAD.WIDE R132, R8, 0x2, R32 ;  /* 0x0000000208847825 */ /* 0x002fc600078e0220 */
[----:B------:R-:W5:Y:S01]  /*5840*/  LDG.E.U16 R156, desc[UR10][R156.64] ;  /* 0x0000000a9c9c7981 */ /* 0x000f62000c1e1500 */
[----:B------:R-:W-:-:S04]  /*5850*/  IMAD.WIDE R72, R8, 0x2, R18 ;  /* 0x0000000208487825 */ /* 0x000fc800078e0212 */
[----:B0-----:R-:W-:Y:S01]  /*5860*/  IMAD.WIDE R152, R8, 0x2, R24 ;  /* 0x0000000208987825 */ /* 0x001fe200078e0218 */
[----:B------:R0:W5:Y:S04]  /*5870*/  LDG.E.U16 R201, desc[UR10][R72.64] ;  /* 0x0000000a48c97981 */ /* 0x000168000c1e1500 */
[----:B------:R1:W5:Y:S01]  /*5880*/  LDG.E.U16 R157, desc[UR10][R132.64] ;  /* 0x0000000a849d7981 */ /* 0x000362000c1e1500 */
[----:B------:R-:W-:-:S03]  /*5890*/  IMAD R20, R22, 0x4, R12 ;  /* 0x0000000416147824 */ /* 0x000fc600078e020c */
[----:B------:R1:W5:Y:S01]  /*58a0*/  LDG.E.U16 R203, desc[UR10][R152.64] ;  /* 0x0000000a98cb7981 */ /* 0x000362000c1e1500 */
[----:B0-----:R-:W-:-:S04]  /*58b0*/  IMAD.WIDE R72, R8, 0x2, R26 ;  /* 0x0000000208487825 */ /* 0x001fc800078e021a */
[C---:B-1----:R-:W-:Y:S01]  /*58c0*/  IMAD.WIDE R132, R8.reuse, 0x2, R64 ;  /* 0x0000000208847825 */ /* 0x042fe200078e0240 */
[----:B------:R0:W5:Y:S03]  /*58d0*/  LDG.E.U16 R206, desc[UR10][R72.64] ;  /* 0x0000000a48ce7981 */ /* 0x000166000c1e1500 */
[C---:B------:R-:W-:Y:S01]  /*58e0*/  IMAD.WIDE R152, R8.reuse, 0x2, R36 ;  /* 0x0000000208987825 */ /* 0x040fe200078e0224 */
[----:B------:R1:W5:Y:S04]  /*58f0*/  LDG.E.U16 R202, desc[UR10][R132.64] ;  /* 0x0000000a84ca7981 */ /* 0x000368000c1e1500 */
        /* <DEDUP_REMOVED lines=10> */
[----:B------:R-:W-:Y:S01]  /*59a0*/  IMAD.WIDE R152, R8, 0x2, R66 ;  /* 0x0000000208987825 */ /* 0x000fe200078e0242 */
[----:B------:R1:W5:Y:S03]  /*59b0*/  LDG.E.U16 R214, desc[UR10][R132.64] ;  /* 0x0000000a84d67981 */ /* 0x000366000c1e1500 */
[----:B------:R-:W-:Y:S01]  /*59c0*/  IMAD R22, R22, 0x8, R12 ;  /* 0x0000000816167824 */ /* 0x000fe200078e020c */
        /* <DEDUP_REMOVED lines=23> */
[----:B------:R1:W5:Y:S05]  /*5b40*/  LDG.E.U16 R236, desc[UR10][R132.64] ;  /* 0x0000000a84ec7981 */ /* 0x00036a000c1e1500 */
[----:B------:R-:W5:Y:S01]  /*5b50*/  LDG.E.U16 R153, desc[UR10][R152.64] ;  /* 0x0000000a98997981 */ /* 0x000f62000c1e1500 */
[----:B0-----:R-:W-:-:S04]  /*5b60*/  IMAD.WIDE R72, R8, 0x2, R14 ;  /* 0x0000000208487825 */ /* 0x001fc800078e020e */
[----:B-1----:R-:W-:-:S05]  /*5b70*/  IMAD.WIDE R132, R8, 0x2, R44 ;  /* 0x0000000208847825 */ /* 0x002fca00078e022c */
[----:B------:R0:W5:Y:S04]  /*5b80*/  LDG.E.U16 R241, desc[UR10][R132.64] ;  /* 0x0000000a84f17981 */ /* 0x000168000c1e1500 */
[----:B------:R1:W5:Y:S01]  /*5b90*/  LDG.E.U16 R152, desc[UR10][R72.64] ;  /* 0x0000000a48987981 */ /* 0x000362000c1e1500 */
[----:B0-----:R-:W0:Y:S03]  /*5ba0*/  S2R R133, SR_TID.X ;  /* 0x0000000000857919 */ /* 0x001e260000002100 */
[----:B-1----:R0:W-:Y:S04]  /*5bb0*/  LDS R72, [R175] ;  /* 0x00000000af487984 */ /* 0x0021e80000000800 */
[----:B------:R-:W1:Y:S01]  /*5bc0*/  LDS R73, [R163] ;  /* 0x00000000a3497984 */ /* 0x000e620000000800 */
[----:B------:R-:W-:Y:S01]  /*5bd0*/  FADD R132, -R70, R2 ;  /* 0x0000000246847221 */ /* 0x000fe20000000100 */
[----:B------:R-:W-:-:S03]  /*5be0*/  FADD R0, -R71, R0 ;  /* 0x0000000047007221 */ /* 0x000fc60000000100 */
[----:B------:R-:W-:Y:S01]  /*5bf0*/  FMUL R132, R132, 1.4426950216293334961 ;  /* 0x3fb8aa3b84847820 */ /* 0x000fe20000400000 */
[----:B------:R-:W-:-:S05]  /*5c00*/  FMUL R0, R0, 1.4426950216293334961 ;  /* 0x3fb8aa3b00007820 */ /* 0x000fca0000400000 */
[----:B------:R-:W-:Y:S01]  /*5c10*/  MUFU.EX2 R132, R132 ;  /* 0x0000008400847308 */ /* 0x000fe20000000800 */
[----:B0-----:R-:W-:-:S07]  /*5c20*/  LOP3.LUT R175, R133, 0x7f, RZ, 0xc0, !PT ;  /* 0x0000007f85af7812 */ /* 0x001fce00078ec0ff */
[----:B------:R0:W1:Y:S02]  /*5c30*/  MUFU.EX2 R133, R0 ;  /* 0x0000000000857308 */ /* 0x0000640000000800 */
[----:B0-----:R-:W-:Y:S02]  /*5c40*/  SHF.L.U32 R0, R175, 0x1, RZ ;  /* 0x00000001af007819 */ /* 0x001fe400000006ff */
[----:B------:R-:W0:Y:S01]  /*5c50*/  S2R R175, SR_TID.X ;  /* 0x0000000000af7919 */ /* 0x000e220000002100 */
[----:B-1----:R-:W-:Y:S02]  /*5c60*/  FFMA2 R10, R10.F32x2.HI_LO, R132.F32x2.HI_LO, R72.F32x2.HI_LO ;  /* 0x000000840a0a7249 */ /* 0x002fe40000000048 */
[----:B------:R-:W-:Y:S04]  /*5c70*/  LDS R72, [R158] ;  /* 0x000000009e487984 */ /* 0x000fe80000000800 */
[----:B------:R1:W-:Y:S01]  /*5c80*/  LDS R73, [R151] ;  /* 0x0000000097497984 */ /* 0x0003e20000000800 */
[----:B------:R-:W0:Y:S01]  /*5c90*/  S2R R2, SR_TID.X ;  /* 0x0000000000027919 */ /* 0x000e220000002100 */
[----:B-1----:R-:W1:Y:S01]  /*5ca0*/  S2R R151, SR_TID.X ;  /* 0x0000000000977919 */ /* 0x002e620000002100 */
[----:B------:R-:W-:Y:S01]  /*5cb0*/  IMAD.IADD R159, R159, 0x1, -R0 ;  /* 0x000000019f9f7824 */ /* 0x000fe200078e0a00 */
[----:B------:R-:W-:Y:S01]  /*5cc0*/  BAR.SYNC.DEFER_BLOCKING 0x0 ;  /* 0x0000000000007b1d */ /* 0x000fe20000010000 */
[----:B------:R-:W-:-:S05]  /*5cd0*/  LOP3.LUT R163, R0, 0x10, RZ, 0x3c, !PT ;  /* 0x0000001000a37812 */ /* 0x000fca00078e3cff */
[----:B--2---:R0:W-:Y:S04]  /*5ce0*/  STS.U16 [R159], R130 ;  /* 0x000000829f007388 */ /* 0x0041e80000000400 */
[----:B------:R2:W-:Y:S01]  /*5cf0*/  STS.U16 [R159+0x1000], R129 ;  /* 0x001000819f007388 */ /* 0x0005e20000000400 */
[C---:B0-----:R-:W-:Y:S02]  /*5d00*/  LOP3.LUT R130, R175.reuse, 0x60, RZ, 0xc0, !PT ;  /* 0x00000060af827812 */ /* 0x041fe400078ec0ff */
[----:B--2---:R-:W-:-:S04]  /*5d10*/  LOP3.LUT R129, R175, 0x7, RZ, 0xc0, !PT ;  /* 0x00000007af817812 */ /* 0x004fc800078ec0ff */
[C---:B------:R-:W-:Y:S01]  /*5d20*/  LEA R130, R129.reuse, R130, 0x2 ;  /* 0x0000008281827211 */ /* 0x040fe200078e10ff */
[----:B------:R-:W-:Y:S01]  /*5d30*/  IMAD.SHL.U32 R129, R129, 0x10, RZ ;  /* 0x0000001081817824 */ /* 0x000fe200078e00ff */
[----:B------:R-:W-:Y:S01]  /*5d40*/  LOP3.LUT R2, R2, 0x60, RZ, 0xc0, !PT ;  /* 0x0000006002027812 */ /* 0x000fe200078ec0ff */
[----:B------:R-:W-:Y:S04]  /*5d50*/  STS.U16 [R159+0x800], R147 ;  /* 0x000800939f007388 */ /* 0x000fe80000000400 */
[----:B---3--:R0:W-:Y:S02]  /*5d60*/  STS.U16 [R159+0x1800], R145 ;  /* 0x001800919f007388 */ /* 0x0081e40000000400 */
[----:B0-----:R-:W-:-:S05]  /*5d70*/  IMAD.SHL.U32 R145, R175, 0x2, RZ ;  /* 0x00000002af917824 */ /* 0x001fca00078e00ff */
[----:B------:R-:W-:-:S04]  /*5d80*/  LOP3.LUT R145, R129, 0x30, R145, 0x78, !PT ;  /* 0x0000003081917812 */ /* 0x000fc800078e7891 */
[----:B------:R-:W-:Y:S02]  /*5d90*/  LEA R130, R130, R145, 0x6 ;  /* 0x0000009182827211 */ /* 0x000fe400078e30ff */
[----:B------:R-:W-:Y:S01]  /*5da0*/  LOP3.LUT R145, R0, 0x20, RZ, 0x3c, !PT ;  /* 0x0000002000917812 */ /* 0x000fe200078e3cff */
[----:B------:R-:W-:Y:S01]  /*5db0*/  STS.U16 [R159+0x2000], R188 ;  /* 0x002000bc9f007388 */ /* 0x000fe20000000400 */
[----:B-1----:R-:W-:-:S03]  /*5dc0*/  LOP3.LUT R158, R151, 0x10, RZ, 0xc0, !PT ;  /* 0x00000010979e7812 */ /* 0x002fc600078ec0ff */
[----:B----4-:R-:W-:Y:S01]  /*5dd0*/  STS.U16 [R159+0x2800], R191 ;  /* 0x002800bf9f007388 */ /* 0x010fe20000000400 */
[----:B------:R-:W-:-:S03]  /*5de0*/  SHF.R.U32.HI R2, RZ, 0x1, R2 ;  /* 0x00000001ff027819 */ /* 0x000fc60000011602 */
[----:B------:R-:W-:Y:S04]  /*5df0*/  STS.U16 [R159+0x3000], R154 ;  /* 0x0030009a9f007388 */ /* 0x000fe80000000400 */
[----:B-----5:R-:W-:Y:S04]  /*5e00*/  STS.U16 [R159+0x3800], R156 ;  /* 0x0038009c9f007388 */ /* 0x020fe80000000400 */
[----:B------:R-:W-:Y:S04]  /*5e10*/  STS.U16 [R163+UR8+0x100], R149 ;  /* 0x00010095a3007988 */ /* 0x000fe80008000408 */
[----:B------:R-:W-:Y:S04]  /*5e20*/  STS.U16 [R163+UR8+0x900], R148 ;  /* 0x00090094a3007988 */ /* 0x000fe80008000408 */
[----:B------:R-:W-:Y:S04]  /*5e30*/  STS.U16 [R163+UR8+0x1100], R150 ;  /* 0x00110096a3007988 */ /* 0x000fe80008000408 */
[----:B------:R0:W-:Y:S04]  /*5e40*/  STS.U16 [R163+UR8+0x1900], R146 ;  /* 0x00190092a3007988 */ /* 0x0001e80008000408 */
[----:B------:R-:W-:Y:S04]  /*5e50*/  STS.U16 [R163+UR8+0x2100], R189 ;  /* 0x002100bda3007988 */ /* 0x000fe80008000408 */
[----:B------:R-:W-:Y:S04]  /*5e60*/  STS.U16 [R163+UR8+0x2900], R157 ;  /* 0x0029009da3007988 */ /* 0x000fe80008000408 */
[----:B------:R-:W-:Y:S01]  /*5e70*/  STS.U16 [R163+UR8+0x3100], R200 ;  /* 0x003100c8a3007988 */ /* 0x000fe20008000408 */
[----:B0-----:R-:W-:-:S03]  /*5e80*/  IMAD.SHL.U32 R146, R151, 0x100, RZ ;  /* 0x0000010097927824 */ /* 0x001fc600078e00ff */
[----:B------:R-:W-:Y:S04]  /*5e90*/  STS.U16 [R163+UR8+0x3900], R202 ;  /* 0x003900caa3007988 */ /* 0x000fe80008000408 */
[----:B------:R0:W-:Y:S01]  /*5ea0*/  STS.U16 [R145+UR8+0xa00], R76 ;  /* 0x000a004c91007988 */ /* 0x0001e20008000408 */
[----:B------:R-:W-:Y:S01]  /*5eb0*/  IMAD R2, R158, 0x4, R2 ;  /* 0x000000049e027824 */ /* 0x000fe200078e0202 */
[----:B------:R-:W-:Y:S02]  /*5ec0*/  LOP3.LUT R146, R252, 0xf00, R146, 0xf8, !PT ;  /* 0x00000f00fc927812 */ /* 0x000fe400078ef892 */
        /* <DEDUP_REMOVED lines=16> */
[----:B------:R0:W-:Y:S01]  /*5fd0*/  STS.U16 [R76+UR8+0x3b00], R223 ;  /* 0x003b00df4c007988 */ /* 0x0001e20008000408 */
[----:B------:R-:W-:-:S03]  /*5fe0*/  LOP3.LUT R2, R146, R2, RZ, 0x3c, !PT ;  /* 0x0000000292027212 */ /* 0x000fc600078e3cff */
        /* <DEDUP_REMOVED lines=8> */
[----:B------:R-:W-:Y:S01]  /*6070*/  STS.U16 [R138+UR8+0x3c00], R226 ;  /* 0x003c00e28a007988 */ /* 0x000fe20008000408 */
[----:B------:R-:W-:-:S03]  /*6080*/  F2FP.BF16.F32.PACK_AB R78, R120, R78 ;  /* 0x0000004e784e723e */ /* 0x000fc600000010ff */
[----:B------:R0:W-:Y:S01]  /*6090*/  STS.U16 [R76+UR8+0x1500], R131 ;  /* 0x001500834c007988 */ /* 0x0001e20008000408 */
[----:B------:R-:W-:Y:S01]  /*60a0*/  F2FP.BF16.F32.PACK_AB R77, R77, R117 ;  /* 0x000000754d4d723e */ /* 0x000fe200000010ff */
[----:B------:R-:W-:Y:S01]  /*60b0*/  VIADD R2, R2, UR8 ;  /* 0x0000000802027c36 */ /* 0x000fe20008000000 */
[----:B------:R-:W-:Y:S01]  /*60c0*/  F2FP.BF16.F32.PACK_AB R79, R79, R116 ;  /* 0x000000744f4f723e */ /* 0x000fe200000010ff */
[----:B------:R-:W-:Y:S01]  /*60d0*/  STS.U16 [R76+UR8+0x500], R135 ;  /* 0x000500874c007988 */ /* 0x000fe20008000408 */
[----:B------:R-:W-:-:S03]  /*60e0*/  F2FP.BF16.F32.PACK_AB R80, R80, R119 ;  /* 0x000000775050723e */ /* 0x000fc600000010ff */
[----:B------:R-:W-:Y:S01]  /*60f0*/  STS.U16 [R76+UR8+0xd00], R134 ;  /* 0x000d00864c007988 */ /* 0x000fe20008000408 */
[----:B0-----:R-:W-:-:S03]  /*6100*/  LOP3.LUT R131, R0, 0x60, RZ, 0x3c, !PT ;  /* 0x0000006000837812 */ /* 0x001fc600078e3cff */
[----:B------:R-:W-:Y:S01]  /*6110*/  STS.U16 [R76+UR8+0x1d00], R160 ;  /* 0x001d00a04c007988 */ /* 0x000fe20008000408 */
[----:B------:R-:W-:-:S03]  /*6120*/  LOP3.LUT R0, R0, 0x70, RZ, 0x3c, !PT ;  /* 0x0000007000007812 */ /* 0x000fc600078e3cff */
[----:B------:R-:W-:Y:S01]  /*6130*/  STS.U16 [R76+UR8+0x2500], R203 ;  /* 0x002500cb4c007988 */ /* 0x000fe20008000408 */
[----:B------:R-:W-:-:S03]  /*6140*/  F2FP.BF16.F32.PACK_AB R82, R82, R118 ;  /* 0x000000765252723e */ /* 0x000fc600000010ff */
[----:B------:R-:W-:Y:S01]  /*6150*/  STS.U16 [R76+UR8+0x2d00], R230 ;  /* 0x002d00e64c007988 */ /* 0x000fe20008000408 */
[----:B------:R-:W-:-:S03]  /*6160*/  F2FP.BF16.F32.PACK_AB R81, R81, R115 ;  /* 0x000000735151723e */ /* 0x000fc600000010ff */
[----:B------:R-:W-:Y:S01]  /*6170*/  STS.U16 [R76+UR8+0x3500], R231 ;  /* 0x003500e74c007988 */ /* 0x000fe20008000408 */
[----:B------:R-:W-:-:S03]  /*6180*/  F2FP.BF16.F32.PACK_AB R83, R83, R114 ;  /* 0x000000725353723e */ /* 0x000fc600000010ff */
[----:B------:R0:W-:Y:S01]  /*6190*/  STS.U16 [R76+UR8+0x3d00], R232 ;  /* 0x003d00e84c007988 */ /* 0x0001e20008000408 */
[----:B------:R-:W-:Y:S02]  /*61a0*/  F2FP.BF16.F32.PACK_AB R84, R84, R113 ;  /* 0x000000715454723e */ /* 0x000fe400000010ff */
[----:B------:R-:W-:Y:S01]  /*61b0*/  F2FP.BF16.F32.PACK_AB R86, R86, R112 ;  /* 0x000000705656723e */ /* 0x000fe200000010ff */
[----:B------:R-:W-:Y:S01]  /*61c0*/  STS.U16 [R131+UR8+0x600], R128 ;  /* 0x0006008083007988 */ /* 0x000fe20008000408 */
[----:B------:R-:W-:Y:S02]  /*61d0*/  F2FP.BF16.F32.PACK_AB R85, R85, R109 ;  /* 0x0000006d5555723e */ /* 0x000fe400000010ff */
[----:B------:R-:W-:Y:S02]  /*61e0*/  F2FP.BF16.F32.PACK_AB R87, R87, R108 ;  /* 0x0000006c5757723e */ /* 0x000fe400000010ff */
[----:B0-----:R-:W-:Y:S01]  /*61f0*/  F2FP.BF16.F32.PACK_AB R76, R122, R121 ;  /* 0x000000797a4c723e */ /* 0x001fe200000010ff */
[----:B------:R-:W-:Y:S01]  /*6200*/  STS.U16 [R131+UR8+0xe00], R127 ;  /* 0x000e007f83007988 */ /* 0x000fe20008000408 */
[----:B------:R-:W-:-:S02]  /*6210*/  F2FP.BF16.F32.PACK_AB R104, R104, R111 ;  /* 0x0000006f6868723e */ /* 0x000fc400000010ff */
[----:B------:R-:W-:Y:S01]  /*6220*/  F2FP.BF16.F32.PACK_AB R106, R106, R110 ;  /* 0x0000006e6a6a723e */ /* 0x000fe200000010ff */
[----:B------:R-:W-:Y:S01]  /*6230*/  STS.U16 [R131+UR8+0x1600], R126 ;  /* 0x0016007e83007988 */ /* 0x000fe20008000408 */
[----:B------:R-:W-:Y:S02]  /*6240*/  F2FP.BF16.F32.PACK_AB R105, R105, R75 ;  /* 0x0000004b6969723e */ /* 0x000fe400000010ff */
[----:B------:R-:W-:Y:S01]  /*6250*/  F2FP.BF16.F32.PACK_AB R107, R107, R74 ;  /* 0x0000004a6b6b723e */ /* 0x000fe200000010ff */
        /* <DEDUP_REMOVED lines=12> */
[----:B------:R0:W-:Y:S04]  /*6320*/  STS.U16 [R0+UR8+0x3f00], R152 ;  /* 0x003f009800007988 */ /* 0x0001e80008000408 */
[----:B------:R-:W-:Y:S04]  /*6330*/  STSM.16.M88.4 [R2+0x4000], R76 ;  /* 0x0040004c02007844 */ /* 0x000fe80000000200 */
[----:B------:R-:W-:Y:S04]  /*6340*/  STSM.16.M88.4 [R2+0x4080], R80 ;  /* 0x0040805002007844 */ /* 0x000fe80000000200 */
[----:B------:R-:W-:Y:S04]  /*6350*/  STSM.16.M88.4 [R2+0x5000], R84 ;  /* 0x0050005402007844 */ /* 0x000fe80000000200 */
[----:B------:R1:W-:Y:S01]  /*6360*/  STSM.16.M88.4 [R2+0x5080], R104 ;  /* 0x0050806802007844 */ /* 0x0003e20000000200 */
[----:B------:R-:W-:Y:S01]  /*6370*/  BAR.SYNC.DEFER_BLOCKING 0x0 ;  /* 0x0000000000007b1d */ /* 0x000fe20000010000 */
[----:B------:R-:W-:-:S05]  /*6380*/  IMAD.SHL.U32 R147, R175, 0x100, RZ ;  /* 0x00000100af937824 */ /* 0x000fca00078e00ff */
[----:B------:R-:W-:-:S04]  /*6390*/  LOP3.LUT R129, R129, 0xf00, R147, 0xf8, !PT ;  /* 0x00000f0081817812 */ /* 0x000fc800078ef893 */
[----:B------:R-:W-:Y:S01]  /*63a0*/  LOP3.LUT R129, R129, 0x10, R175, 0x78, !PT ;  /* 0x0000001081817812 */ /* 0x000fe200078e78af */
[----:B------:R-:W-:Y:S01]  /*63b0*/  FADD R74, -R68, R174 ;  /* 0x000000ae444a7221 */ /* 0x000fe20000000100 */
[----:B0-----:R-:W-:-:S03]  /*63c0*/  FADD R0, -R69, R9 ;  /* 0x0000000945007221 */ /* 0x001fc60000000100 */
[----:B------:R-:W-:Y:S04]  /*63d0*/  LDSM.16.M88.4 R112, [R129+UR8+0x4000] ;  /* 0x004000088170783b */ /* 0x000fe80008000200 */
[----:B------:R-:W0:Y:S04]  /*63e0*/  LDSM.16.M88.4 R76, [R130+UR8] ;  /* 0x00000008824c783b */ /* 0x000e280008000200 */
[----:B------:R-:W2:Y:S04]  /*63f0*/  LDSM.16.M88.4 R80, [R130+UR8+0x2000] ;  /* 0x002000088250783b */ /* 0x000ea80008000200 */
[----:B------:R-:W3:Y:S01]  /*6400*/  LDSM.16.M88.4 R84, [R129+UR8+0x5000] ;  /* 0x005000088154783b */ /* 0x000ee20008000200 */
[----:B------:R-:W-:Y:S01]  /*6410*/  FMUL R74, R74, 1.4426950216293334961 ;  /* 0x3fb8aa3b4a4a7820 */ /* 0x000fe20000400000 */
[----:B------:R-:W-:Y:S01]  /*6420*/  FMUL R0, R0, 1.4426950216293334961 ;  /* 0x3fb8aa3b00007820 */ /* 0x000fe20000400000 */
[----:B------:R-:W-:-:S03]  /*6430*/  LOP3.LUT R128, R129, 0x20, RZ, 0x3c, !PT ;  /* 0x0000002081807812 */ /* 0x000fc600078e3cff */
[----:B------:R4:W5:Y:S02]  /*6440*/  MUFU.EX2 R75, R0 ;  /* 0x00000000004b7308 */ /* 0x0009640000000800 */
[----:B------:R-:W3:Y:S04]  /*6450*/  LDSM.16.M88.4 R104, [R128+UR8+0x4000] ;  /* 0x004000088068783b */ /* 0x000ee80008000200 */
[----:B------:R-:W3:Y:S02]  /*6460*/  LDSM.16.M88.4 R108, [R128+UR8+0x5000] ;  /* 0x00500008806c783b */ /* 0x000ee40008000200 */
[----:B------:R-:W0:Y:S01]  /*6470*/  MUFU.EX2 R74, R74 ;  /* 0x0000004a004a7308 */ /* 0x000e220000000800 */
[C---:B------:R-:W-:Y:S01]  /*6480*/  FMUL R88, R132.reuse, R88 ;  /* 0x0000005884587220 */ /* 0x040fe20000400000 */
[----:B------:R-:W-:Y:S01]  /*6490*/  FMUL R89, R132, R89 ;  /* 0x0000005984597220 */ /* 0x000fe20000400000 */
[C---:B------:R-:W-:Y:S01]  /*64a0*/  FMUL R90, R133.reuse, R90 ;  /* 0x0000005a855a7220 */ /* 0x040fe20000400000 */
[----:B------:R-:W-:Y:S01]  /*64b0*/  FMUL R91, R133, R91 ;  /* 0x0000005b855b7220 */ /* 0x000fe20000400000 */
[----:B----4-:R-:W-:Y:S01]  /*64c0*/  LOP3.LUT R0, R129, 0x40, RZ, 0x3c, !PT ;  /* 0x0000004081007812 */ /* 0x010fe200078e3cff */
[C---:B-----5:R-:W-:Y:S01]  /*64d0*/  FMUL R94, R75.reuse, R94 ;  /* 0x0000005e4b5e7220 */ /* 0x060fe20000400000 */
[C---:B------:R-:W-:Y:S01]  /*64e0*/  FMUL R95, R75.reuse, R95 ;  /* 0x0000005f4b5f7220 */ /* 0x040fe20000400000 */
[C---:B------:R-:W-:Y:S01]  /*64f0*/  FMUL R98, R75.reuse, R98 ;  /* 0x000000624b627220 */ /* 0x040fe20000400000 */
[----:B------:R-:W-:Y:S01]  /*6500*/  FMUL R99, R75, R99 ;  /* 0x000000634b637220 */ /* 0x000fe20000400000 */
[----:B-1----:R-:W-:Y:S01]  /*6510*/  LOP3.LUT R2, R130, 0x40, RZ, 0x3c, !PT ;  /* 0x0000004082027812 */ /* 0x002fe200078e3cff */
[C---:B------:R-:W-:Y:S01]  /*6520*/  FMUL R100, R132.reuse, R100 ;  /* 0x0000006484647220 */ /* 0x040fe20000400000 */
[----:B------:R-:W-:Y:S01]  /*6530*/  FMUL R101, R132, R101 ;  /* 0x0000006584657220 */ /* 0x000fe20000400000 */
[C---:B------:R-:W-:Y:S01]  /*6540*/  FMUL R102, R133.reuse, R102 ;  /* 0x0000006685667220 */ /* 0x040fe20000400000 */
[C---:B0-----:R-:W-:Y:S01]  /*6550*/  FMUL R92, R74.reuse, R92 ;  /* 0x0000005c4a5c7220 */ /* 0x041fe20000400000 */
[C---:B------:R-:W-:Y:S01]  /*6560*/  FMUL R93, R74.reuse, R93 ;  /* 0x0000005d4a5d7220 */ /* 0x040fe20000400000 */
[C---:B------:R-:W-:Y:S01]  /*6570*/  FMUL R96, R74.reuse, R96 ;  /* 0x000000604a607220 */ /* 0x040fe20000400000 */
[----:B------:R-:W-:Y:S01]  /*6580*/  FMUL R97, R74, R97 ;  /* 0x000000614a617220 */ /* 0x000fe20000400000 */
[----:B------:R-:W-:Y:S01]  /*6590*/  FMUL R103, R133, R103 ;  /* 0x0000006785677220 */ /* 0x000fe20000400000 */
[----:B------:R-:W-:Y:S03]  /*65a0*/  LDSM.16.M88.4 R116, [R2+UR8] ;  /* 0x000000080274783b */ /* 0x000fe60008000200 */
[C---:B------:R-:W-:Y:S01]  /*65b0*/  HMMA.16816.F32.BF16 R92, R112.reuse, R76, R92 ;  /* 0x0000004c705c723c */ /* 0x040fe2000004185c */
[----:B------:R-:W-:Y:S04]  /*65c0*/  LDSM.16.M88.4 R124, [R0+UR8+0x5000] ;  /* 0x00500008007c783b */ /* 0x000fe80008000200 */
[----:B------:R-:W-:Y:S03]  /*65d0*/  LDSM.16.M88.4 R120, [R2+UR8+0x2000] ;  /* 0x002000080278783b */ /* 0x000fe60008000200 */
[----:B--2---:R-:W-:Y:S01]  /*65e0*/  HMMA.16816.F32.BF16 R96, R112, R80, R96 ;  /* 0x000000507060723c */ /* 0x004fe20000041860 */
[----:B------:R-:W0:Y:S07]  /*65f0*/  LDSM.16.M88.4 R112, [R0+UR8+0x4000] ;  /* 0x004000080070783b */ /* 0x000e2e0008000200 */
[C---:B---3--:R-:W-:Y:S08]  /*6600*/  HMMA.16816.F32.BF16 R88, R84.reuse, R76, R88 ;  /* 0x0000004c5458723c */ /* 0x048ff00000041858 */
[----:B------:R-:W-:Y:S01]  /*6610*/  HMMA.16816.F32.BF16 R100, R84, R80, R100 ;  /* 0x000000505464723c */ /* 0x000fe20000041864 */
[----:B------:R-:W-:-:S05]  /*6620*/  LOP3.LUT R9, R129, 0x60, RZ, 0x3c, !PT ;  /* 0x0000006081097812 */ /* 0x000fca00078e3cff */
[----:B------:R-:W-:Y:S02]  /*6630*/  LDSM.16.M88.4 R84, [R9+UR8+0x5000] ;  /* 0x005000080954783b */ /* 0x000fe40008000200 */
[-C--:B------:R-:W-:Y:S08]  /*6640*/  HMMA.16816.F32.BF16 R92, R104, R78.reuse, R92 ;  /* 0x0000004e685c723c */ /* 0x080ff0000004185c */
[----:B------:R-:W-:Y:S01]  /*6650*/  HMMA.16816.F32.BF16 R88, R108, R78, R88 ;  /* 0x0000004e6c58723c */ /* 0x000fe20000041858 */
[----:B------:R-:W1:Y:S07]  /*6660*/  LDSM.16.M88.4 R76, [R9+UR8+0x4000] ;  /* 0x00400008094c783b */ /* 0x000e6e0008000200 */
[-C--:B------:R-:W-:Y:S01]  /*6670*/  HMMA.16816.F32.BF16 R96, R104, R82.reuse, R96 ;  /* 0x000000526860723c */ /* 0x080fe20000041860 */
[----:B------:R-:W-:Y:S07]  /*6680*/  LDSM.16.M88.4 R104, [R130+UR8+0x80] ;  /* 0x000080088268783b */ /* 0x000fee0008000200 */
[----:B------:R-:W-:Y:S01]  /*6690*/  HMMA.16816.F32.BF16 R100, R108, R82, R100 ;  /* 0x000000526c64723c */ /* 0x000fe20000041864 */
[----:B------:R-:W2:Y:S04]  /*66a0*/  LDSM.16.M88.4 R80, [R129+UR8+0x4080] ;  /* 0x004080088150783b */ /* 0x000ea80008000200 */
[----:B------:R-:W3:Y:S03]  /*66b0*/  LDSM.16.M88.4 R108, [R130+UR8+0x2080] ;  /* 0x00208008826c783b */ /* 0x000ee60008000200 */
[-C--:B0-----:R-:W-:Y:S08]  /*66c0*/  HMMA.16816.F32.BF16 R92, R112, R116.reuse, R92 ;  /* 0x00000074705c723c */ /* 0x081ff0000004185c */
[----:B------:R-:W-:Y:S08]  /*66d0*/  HMMA.16816.F32.BF16 R88, R124, R116, R88 ;  /* 0x000000747c58723c */ /* 0x000ff00000041858 */
[-C--:B------:R-:W-:Y:S01]  /*66e0*/  HMMA.16816.F32.BF16 R96, R112, R120.reuse, R96 ;  /* 0x000000787060723c */ /* 0x080fe20000041860 */
[----:B------:R-:W0:Y:S07]  /*66f0*/  LDSM.16.M88.4 R112, [R129+UR8+0x5080] ;  /* 0x005080088170783b */ /* 0x000e2e0008000200 */
[----:B------:R-:W-:Y:S01]  /*6700*/  HMMA.16816.F32.BF16 R100, R124, R120, R100 ;  /* 0x000000787c64723c */ /* 0x000fe20000041864 */
[----:B------:R-:W-:Y:S07]  /*6710*/  LDSM.16.M88.4 R124, [R0+UR8+0x5080] ;  /* 0x00508008007c783b */ /* 0x000fee0008000200 */
[-C--:B-1----:R-:W-:Y:S08]  /*6720*/  HMMA.16816.F32.BF16 R92, R76, R118.reuse, R92 ;  /* 0x000000764c5c723c */ /* 0x082ff0000004185c */
[----:B------:R-:W-:Y:S01]  /*6730*/  HMMA.16816.F32.BF16 R116, R84, R118, R88 ;  /* 0x000000765474723c */ /* 0x000fe20000041858 */
[----:B------:R-:W1:Y:S07]  /*6740*/  LDSM.16.M88.4 R88, [R128+UR8+0x4080] ;  /* 0x004080088058783b */ /* 0x000e6e0008000200 */
[-C--:B------:R-:W-:Y:S01]  /*6750*/  HMMA.16816.F32.BF16 R96, R76, R122.reuse, R96 ;  /* 0x0000007a4c60723c */ /* 0x080fe20000041860 */
[----:B------:R-:W4:Y:S07]  /*6760*/  LDSM.16.M88.4 R76, [R128+UR8+0x5080] ;  /* 0x00508008804c783b */ /* 0x000f2e0008000200 */
[----:B------:R-:W-:Y:S01]  /*6770*/  HMMA.16816.F32.BF16 R100, R84, R122, R100 ;  /* 0x0000007a5464723c */ /* 0x000fe20000041864 */
[----:B------:R5:W-:Y:S04]  /*6780*/  LDSM.16.M88.4 R120, [R0+UR8+0x4080] ;  /* 0x004080080078783b */ /* 0x000be80008000200 */
[----:B------:R-:W4:Y:S03]  /*6790*/  LDSM.16.M88.4 R84, [R2+UR8+0x80] ;  /* 0x000080080254783b */ /* 0x000f260008000200 */
[C---:B--2---:R-:W-:Y:S01]  /*67a0*/  HMMA.16816.F32.BF16 R92, R80.reuse, R104, R92 ;  /* 0x00000068505c723c */ /* 0x044fe2000004185c */
[----:B------:R-:W2:Y:S01]  /*67b0*/  S2R R148, SR_CTAID.X ;  /* 0x0000000000947919 */ /* 0x000ea20000002500 */
[----:B-----5:R-:W5:Y:S06]  /*67c0*/  LDC R0, c[0x0][0x3c4] ;  /* 0x0000f100ff007b82 */ /* 0x020f6c0000000800 */
[----:B---3--:R-:W-:Y:S01]  /*67d0*/  HMMA.16816.F32.BF16 R96, R80, R108, R96 ;  /* 0x0000006c5060723c */ /* 0x008fe20000041860 */
[----:B------:R3:W2:Y:S07]  /*67e0*/  LDSM.16.M88.4 R80, [R2+UR8+0x2080] ;  /* 0x002080080250783b */ /* 0x0006ae0008000200 */
[C---:B0-----:R-:W-:Y:S01]  /*67f0*/  HMMA.16816.F32.BF16 R116, R112.reuse, R104, R116 ;  /* 0x000000687074723c */ /* 0x041fe20000041874 */
[----:B---3--:R-:W0:Y:S07]  /*6800*/  LDC R2, c[0x0][0x3d4] ;  /* 0x0000f500ff027b82 */ /* 0x008e2e0000000800 */
[----:B------:R-:W-:Y:S08]  /*6810*/  HMMA.16816.F32.BF16 R100, R112, R108, R100 ;  /* 0x0000006c7064723c */ /* 0x000ff00000041864 */
[C---:B-1----:R-:W-:Y:S08]  /*6820*/  HMMA.16816.F32.BF16 R92, R88.reuse, R106, R92 ;  /* 0x0000006a585c723c */ /* 0x042ff0000004185c */
[----:B------:R-:W-:Y:S01]  /*6830*/  HMMA.16816.F32.BF16 R96, R88, R110, R96 ;  /* 0x0000006e5860723c */ /* 0x000fe20000041860 */
[----:B------:R-:W1:Y:S07]  /*6840*/  LDSM.16.M88.4 R88, [R9+UR8+0x4080] ;  /* 0x004080080958783b */ /* 0x000e6e0008000200 */
[C---:B----4-:R-:W-:Y:S01]  /*6850*/  HMMA.16816.F32.BF16 R116, R76.reuse, R106, R116 ;  /* 0x0000006a4c74723c */ /* 0x050fe20000041874 */
[----:B------:R3:W4:Y:S07]  /*6860*/  LDSM.16.M88.4 R104, [R9+UR8+0x5080] ;  /* 0x005080080968783b */ /* 0x00072e0008000200 */
[----:B------:R-:W-:Y:S01]  /*6870*/  HMMA.16816.F32.BF16 R100, R76, R110, R100 ;  /* 0x0000006e4c64723c */ /* 0x000fe20000041864 */
[----:B--2---:R-:W-:Y:S01]  /*6880*/  IMAD.SHL.U32 R148, R148, 0x20, RZ ;  /* 0x0000002094947824 */ /* 0x004fe200078e00ff */
[----:B------:R-:W-:-:S06]  /*6890*/  UIADD3 UR4, UPT, UPT, UR4, 0x80, URZ ;  /* 0x0000008004047890 */ /* 0x000fcc000fffe0ff */
[----:B------:R-:W-:Y:S01]  /*68a0*/  HMMA.16816.F32.BF16 R92, R120, R84, R92 ;  /* 0x00000054785c723c */ /* 0x000fe2000004185c */
[----:B------:R-:W-:-:S07]  /*68b0*/  VIADD R148, R148, 0x20 ;  /* 0x0000002094947836 */ /* 0x000fce0000000000 */
[----:B------:R-:W-:Y:S08]  /*68c0*/  HMMA.16816.F32.BF16 R96, R120, R80, R96 ;  /* 0x000000507860723c */ /* 0x000ff00000041860 */
[C---:B------:R-:W-:Y:S08]  /*68d0*/  HMMA.16816.F32.BF16 R116, R124.reuse, R84, R116 ;  /* 0x000000547c74723c */ /* 0x040ff00000041874 */
[----:B------:R-:W-:Y:S01]  /*68e0*/  HMMA.16816.F32.BF16 R100, R124, R80, R100 ;  /* 0x000000507c64723c */ /* 0x000fe20000041864 */
[----:B------:R-:W-:Y:S01]  /*68f0*/  ISETP.LE.AND P1, PT, R148, UR4, PT ;  /* 0x0000000494007c0c */ /* 0x000fe2000bf23270 */
[----:B------:R-:W-:Y:S01]  /*6900*/  FFMA2 R72, R172.F32x2.HI_LO, R74.F32x2.HI_LO, R72.F32x2.HI_LO ;  /* 0x0000004aac487249 */ /* 0x000fe20000000048 */
[----:B0-----:R-:W-:Y:S01]  /*6910*/  LEA R8, R2, R8, 0x7 ;  /* 0x0000000802087211 */ /* 0x001fe200078e38ff */
[----:B-----5:R-:W-:-:S04]  /*6920*/  IMAD R7, R0, 0x80, R7 ;  /* 0x0000008000077824 */ /* 0x020fc800078e0207 */
[----:B-1----:R-:W-:Y:S01]  /*6930*/  HMMA.16816.F32.BF16 R92, R88, R86, R92 ;  /* 0x00000056585c723c */ /* 0x002fe2000004185c */
[----:B------:R-:W-:Y:S01]  /*6940*/  IMAD.MOV.U32 R174, RZ, RZ, R68 ;  /* 0x000000ffffae7224 */ /* 0x000fe200078e0044 */
[----:B------:R-:W-:Y:S01]  /*6950*/  MOV R2, R70 ;  /* 0x0000004600027202 */ /* 0x000fe20000000f00 */
[----:B---3--:R-:W-:-:S05]  /*6960*/  IMAD.MOV.U32 R9, RZ, RZ, R69 ;  /* 0x000000ffff097224 */ /* 0x008fca00078e0045 */
[----:B------:R-:W-:Y:S01]  /*6970*/  HMMA.16816.F32.BF16 R96, R88, R82, R96 ;  /* 0x000000525860723c */ /* 0x000fe20000041860 */
[----:B------:R-:W-:Y:S02]  /*6980*/  IMAD.MOV.U32 R0, RZ, RZ, R71 ;  /* 0x000000ffff007224 */ /* 0x000fe400078e0047 */
[----:B------:R-:W-:Y:S02]  /*6990*/  IMAD.MOV.U32 R172, RZ, RZ, R72 ;  /* 0x000000ffffac7224 */ /* 0x000fe400078e0048 */
[----:B------:R-:W-:-:S03]  /*69a0*/  IMAD.MOV.U32 R173, RZ, RZ, R73 ;  /* 0x000000ffffad7224 */ /* 0x000fc600078e0049 */
[C---:B----4-:R-:W-:Y:S08]  /*69b0*/  HMMA.16816.F32.BF16 R88, R104.reuse, R86, R116 ;  /* 0x000000566858723c */ /* 0x050ff00000041874 */
[----:B------:R-:W-:Y:S01]  /*69c0*/  HMMA.16816.F32.BF16 R100, R104, R82, R100 ;  /* 0x000000526864723c */ /* 0x000fe20000041864 */
[----:B------:R-:W-:-:S04]  /*69d0*/  NOP ;  /* 0x0000000000007918 */ /* 0x000fc80000000000 */
[----:B------:R-:W-:-:S15]  /*69e0*/  @!P1 BRA `(.L_x_1) ;  /* 0xffffffbc00e49947 */ /* 0x000fde000383ffff */
.L_x_0:
[----:B------:R-:W0:Y:S01]  /*69f0*/  S2R R0, SR_TID.X ;  /* 0x0000000000007919 */ /* 0x000e220000002100 */
[C---:B------:R-:W-:Y:S01]  /*6a00*/  FSETP.GEU.AND P6, PT, R173.reuse, 1.175494350822287508e-38, PT ;  /* 0x00800000ad00780b */ /* 0x040fe20003fce000 */
[----:B------:R-:W2:Y:S01]  /*6a10*/  LDCU.64 UR4, c[0x0][0x3e0] ;  /* 0x00007c00ff0477ac */ /* 0x000ea20008000a00 */
[C---:B------:R-:W-:Y:S01]  /*6a20*/  FSETP.GT.AND P3, PT, |R172|.reuse, 8.50705917302346158658e+37, PT ;  /* 0x7e800000ac00780b */ /* 0x040fe20003f64200 */
[----:B------:R-:W3:Y:S01]  /*6a30*/  S2R R72, SR_CTAID.X ;  /* 0x0000000000487919 */ /* 0x000ee20000002500 */
[C---:B------:R-:W-:Y:S02]  /*6a40*/  FSETP.GT.AND P4, PT, |R173|.reuse, 8.50705917302346158658e+37, PT ;  /* 0x7e800000ad00780b */ /* 0x040fe40003f84200 */
[C---:B------:R-:W-:Y:S01]  /*6a50*/  FSETP.GEU.AND P2, PT, |R172|.reuse, 1.175494350822287508e-38, PT ;  /* 0x00800000ac00780b */ /* 0x040fe20003f4e200 */
[----:B------:R-:W4:Y:S01]  /*6a60*/  S2R R73, SR_TID.X ;  /* 0x0000000000497919 */ /* 0x000f220000002100 */
[----:B------:R-:W-:Y:S02]  /*6a70*/  FSETP.GEU.AND P5, PT, |R173|, 1.175494350822287508e-38, PT ;  /* 0x00800000ad00780b */ /* 0x000fe40003fae200 */
[----:B------:R-:W-:-:S05]  /*6a80*/  FSETP.GEU.AND P1, PT, R172, 1.175494350822287508e-38, PT ;  /* 0x00800000ac00780b */ /* 0x000fca0003f2e000 */
[----:B------:R-:W-:Y:S01]  /*6a90*/  @P3 FMUL R97, R97, 0.25 ;  /* 0x3e80000061613820 */ /* 0x000fe20000400000 */
[----:B------:R-:W-:Y:S01]  /*6aa0*/  @P3 FMUL R96, R96, 0.25 ;  /* 0x3e80000060603820 */ /* 0x000fe20000400000 */
[----:B------:R-:W-:Y:S01]  /*6ab0*/  @P4 FMUL R99, R99, 0.25 ;  /* 0x3e80000063634820 */ /* 0x000fe20000400000 */
[----:B------:R-:W-:Y:S01]  /*6ac0*/  @P4 FMUL R98, R98, 0.25 ;  /* 0x3e80000062624820 */ /* 0x000fe20000400000 */
[----:B------:R-:W-:Y:S01]  /*6ad0*/  @P4 FMUL R95, R95, 0.25 ;  /* 0x3e8000005f5f4820 */ /* 0x000fe20000400000 */
[----:B------:R-:W-:Y:S01]  /*6ae0*/  @P4 FMUL R94, R94, 0.25 ;  /* 0x3e8000005e5e4820 */ /* 0x000fe20000400000 */
[----:B------:R-:W-:Y:S01]  /*6af0*/  @!P5 FMUL R99, R99, 16777216 ;  /* 0x4b8000006363d820 */ /* 0x000fe20000400000 */
[----:B------:R-:W-:Y:S01]  /*6b00*/  @!P5 FMUL R98, R98, 16777216 ;  /* 0x4b8000006262d820 */ /* 0x000fe20000400000 */
[----:B------:R-:W-:Y:S01]  /*6b10*/  @!P5 FMUL R95, R95, 16777216 ;  /* 0x4b8000005f5fd820 */ /* 0x000fe20000400000 */
[----:B------:R-:W-:Y:S01]  /*6b20*/  @!P5 FMUL R94, R94, 16777216 ;  /* 0x4b8000005e5ed820 */ /* 0x000fe20000400000 */
[----:B------:R-:W-:Y:S01]  /*6b30*/  @P3 FMUL R93, R93, 0.25 ;  /* 0x3e8000005d5d3820 */ /* 0x000fe20000400000 */
[----:B------:R-:W-:Y:S01]  /*6b40*/  @P3 FMUL R92, R92, 0.25 ;  /* 0x3e8000005c5c3820 */ /* 0x000fe20000400000 */
[----:B------:R-:W-:Y:S01]  /*6b50*/  @!P2 FMUL R97, R97, 16777216 ;  /* 0x4b8000006161a820 */ /* 0x000fe20000400000 */
[----:B------:R-:W-:Y:S01]  /*6b60*/  @!P2 FMUL R96, R96, 16777216 ;  /* 0x4b8000006060a820 */ /* 0x000fe20000400000 */
[----:B------:R-:W-:Y:S01]  /*6b70*/  @!P2 FMUL R93, R93, 16777216 ;  /* 0x4b8000005d5da820 */ /* 0x000fe20000400000 */
[----:B------:R-:W-:Y:S01]  /*6b80*/  @!P2 FMUL R92, R92, 16777216 ;  /* 0x4b8000005c5ca820 */ /* 0x000fe20000400000 */
[C---:B0-----:R-:W-:Y:S01]  /*6b90*/  SHF.L.U32 R2, R0.reuse, 0x1, RZ ;  /* 0x0000000100027819 */ /* 0x041fe200000006ff */
[C---:B-1----:R-:W-:Y:S01]  /*6ba0*/  IMAD.SHL.U32 R6, R0.reuse, 0x4, RZ ;  /* 0x0000000400067824 */ /* 0x042fe200078e00ff */
[----:B------:R-:W-:Y:S01]  /*6bb0*/  SHF.R.S32.HI R3, RZ, 0x3, R0 ;  /* 0x00000003ff037819 */ /* 0x000fe20000011400 */
[----:B--2---:R-:W-:Y:S01]  /*6bc0*/  UIMAD UR4, UR9, UR4, URZ ;  /* 0x00000004090472a4 */ /* 0x004fe2000f8e02ff */
[----:B------:R-:W-:Y:S01]  /*6bd0*/  LOP3.LUT R7, R0, 0x60, RZ, 0xc0, !PT ;  /* 0x0000006000077812 */ /* 0x000fe200078ec0ff */
[----:B---3--:R-:W-:Y:S01]  /*6be0*/  IMAD.SHL.U32 R72, R72, 0x20, RZ ;  /* 0x0000002048487824 */ /* 0x008fe200078e00ff */
[----:B------:R-:W-:Y:S01]  /*6bf0*/  SGXT R3, R3, 0x1 ;  /* 0x000000010303781a */ /* 0x000fe20000000200 */
[----:B------:R-:W-:Y:S01]  /*6c00*/  USHF.L.U32 UR6, UR4, 0x1, URZ ;  /* 0x0000000104067899 */ /* 0x000fe200080006ff */
[----:B------:R-:W-:-:S02]  /*6c10*/  LOP3.LUT R2, R2, 0x3c, RZ, 0xc0, !PT ;  /* 0x0000003c02027812 */ /* 0x000fc400078ec0ff */
[----:B------:R-:W-:Y:S02]  /*6c20*/  LOP3.LUT R4, R3, 0x440, RZ, 0xc0, !PT ;  /* 0x0000044003047812 */ /* 0x000fe400078ec0ff */
[----:B------:R-:W-:Y:S01]  /*6c30*/  SHF.R.S32.HI R5, RZ, 0x4, R0 ;  /* 0x00000004ff057819 */ /* 0x000fe20000011400 */
[----:B------:R-:W-:Y:S01]  /*6c40*/  IMAD R3, R7, 0x8, R2 ;  /* 0x0000000807037824 */ /* 0x000fe200078e0202 */
[C---:B------:R-:W-:Y:S01]  /*6c50*/  LOP3.LUT R9, R0.reuse, 0x7, RZ, 0xc0, !PT ;  /* 0x0000000700097812 */ /* 0x040fe200078ec0ff */
[----:B------:R-:W-:Y:S01]  /*6c60*/  IMAD.SHL.U32 R2, R0, 0x40, RZ ;  /* 0x0000004000027824 */ /* 0x000fe200078e00ff */
[----:B------:R-:W-:Y:S02]  /*6c70*/  SGXT R5, R5, 0x1 ;  /* 0x000000010505781a */ /* 0x000fe40000000200 */
[----:B------:R-:W-:Y:S02]  /*6c80*/  LEA R7, R9, R4, 0x3 ;  /* 0x0000000409077211 */ /* 0x000fe400078e18ff */
[----:B------:R-:W-:-:S02]  /*6c90*/  LOP3.LUT R2, R2, 0x40, RZ, 0xc0, !PT ;  /* 0x0000004002027812 */ /* 0x000fc400078ec0ff */
[----:B------:R-:W-:Y:S02]  /*6ca0*/  LOP3.LUT R5, R5, 0x804, RZ, 0xc0, !PT ;  /* 0x0000080405057812 */ /* 0x000fe400078ec0ff */
[----:B------:R-:W-:Y:S01]  /*6cb0*/  LOP3.LUT R4, R7, 0x40, R0, 0x78, !PT ;  /* 0x0000004007047812 */ /* 0x000fe200078e7800 */
[----:B------:R-:W-:Y:S02]  /*6cc0*/  IMAD.IADD R29, R2, 0x1, R3 ;  /* 0x00000001021d7824 */ /* 0x000fe400078e0203 */
[----:B------:R-:W-:Y:S01]  /*6cd0*/  FMUL R2, R173, 8388608 ;  /* 0x4b000000ad027820 */ /* 0x000fe20000400000 */
[----:B------:R-:W-:Y:S02]  /*6ce0*/  LOP3.LUT R5, R5, 0x80, R6, 0xf8, !PT ;  /* 0x0000008005057812 */ /* 0x000fe400078ef806 */
[----:B------:R-:W-:Y:S02]  /*6cf0*/  SHF.R.U32.HI R3, RZ, 0x1, R0 ;  /* 0x00000001ff037819 */ /* 0x000fe40000011600 */
[----:B------:R-:W-:Y:S01]  /*6d00*/  LOP3.LUT R30, R5, R4, RZ, 0xfc, !PT ;  /* 0x00000004051e7212 */ /* 0x000fe200078efcff */
[----:B------:R-:W-:Y:S01]  /*6d10*/  BAR.SYNC.DEFER_BLOCKING 0x0 ;  /* 0x0000000000007b1d */ /* 0x000fe20000010000 */
[----:B------:R-:W-:Y:S01]  /*6d20*/  FSEL R33, R2, R173, !P6 ;  /* 0x000000ad02217208 */ /* 0x000fe20007000000 */
[----:B------:R-:W-:Y:S01]  /*6d30*/  @P4 FMUL R173, R173, 0.25 ;  /* 0x3e800000adad4820 */ /* 0x000fe20000400000 */
[----:B------:R-:W-:-:S02]  /*6d40*/  LOP3.LUT R2, R3, 0xc, RZ, 0xc0, !PT ;  /* 0x0000000c03027812 */ /* 0x000fc400078ec0ff */
[----:B------:R-:W-:Y:S01]  /*6d50*/  LEA R5, R9, UR8, 0x4 ;  /* 0x0000000809057c11 */ /* 0x000fe2000f8e20ff */
[----:B------:R-:W-:Y:S01]  /*6d60*/  @!P5 FMUL R173, R173, 16777216 ;  /* 0x4b800000adadd820 */ /* 0x000fe20000400000 */
[----:B------:R-:W-:Y:S02]  /*6d70*/  LOP3.LUT R6, R0, 0x7f, RZ, 0xc0, !PT ;  /* 0x0000007f00067812 */ /* 0x000fe400078ec0ff */
[----:B------:R-:W-:Y:S01]  /*6d80*/  FSETP.GEU.AND P4, PT, R11, 1.175494350822287508e-38, PT ;  /* 0x008000000b00780b */ /* 0x000fe20003f8e000 */
[----:B------:R-:W-:Y:S02]  /*6d90*/  IMAD.IADD R40, R2, 0x1, R5 ;  /* 0x0000000102287824 */ /* 0x000fe400078e0205 */
[----:B------:R-:W-:Y:S01]  /*6da0*/  FMUL R2, R172, 8388608 ;  /* 0x4b000000ac027820 */ /* 0x000fe20000400000 */
[----:B------:R-:W-:Y:S01]  /*6db0*/  IADD3 R5, PT, PT, R33, -0x3f3504f3, RZ ;  /* 0xc0cafb0d21057810 */ /* 0x000fe20007ffe0ff */
[----:B------:R-:W0:Y:S01]  /*6dc0*/  MUFU.RCP R3, R173 ;  /* 0x000000ad00037308 */ /* 0x000e220000001000 */
[----:B------:R-:W-:-:S02]  /*6dd0*/  ISETP.GE.U32.AND P0, PT, R6, 0x20, PT ;  /* 0x000000200600780c */ /* 0x000fc40003f06070 */
[----:B------:R-:W-:Y:S01]  /*6de0*/  FSEL R31, R2, R172, !P1 ;  /* 0x000000ac021f7208 */ /* 0x000fe20004800000 */
[----:B------:R-:W-:Y:S01]  /*6df0*/  @P3 FMUL R172, R172, 0.25 ;  /* 0x3e800000acac3820 */ /* 0x000fe20000400000 */
[C---:B------:R-:W-:Y:S01]  /*6e00*/  FMUL R2, R11.reuse, 8388608 ;  /* 0x4b0000000b027820 */ /* 0x040fe20000400000 */
[----:B------:R-:W-:Y:S02]  /*6e10*/  FSEL R4, RZ, -23, P6 ;  /* 0xc1b80000ff047808 */ /* 0x000fe40003000000 */
[----:B------:R-:W-:Y:S01]  /*6e20*/  @!P2 FMUL R172, R172, 16777216 ;  /* 0x4b800000acaca820 */ /* 0x000fe20000400000 */
[----:B------:R-:W-:Y:S02]  /*6e30*/  FSETP.GT.AND P6, PT, |R11|, 8.50705917302346158658e+37, PT ;  /* 0x7e8000000b00780b */ /* 0x000fe40003fc4200 */
[----:B------:R-:W-:Y:S01]  /*6e40*/  LOP3.LUT R6, R5, 0xff800000, RZ, 0xc0, !PT ;  /* 0xff80000005067812 */ /* 0x000fe200078ec0ff */
[----:B------:R-:W1:Y:S01]  /*6e50*/  MUFU.RCP R8, R172 ;  /* 0x000000ac00087308 */ /* 0x000e620000001000 */
[----:B------:R-:W-:-:S02]  /*6e60*/  FSEL R57, R2, R11, !P4 ;  /* 0x0000000b02397208 */ /* 0x000fc40006000000 */
[----:B------:R-:W-:Y:S02]  /*6e70*/  FSEL R2, RZ, -23, P1 ;  /* 0xc1b80000ff027808 */ /* 0x000fe40000800000 */
[C---:B------:R-:W-:Y:S01]  /*6e80*/  FSETP.GT.AND P1, PT, |R10|.reuse, 8.50705917302346158658e+37, PT ;  /* 0x7e8000000a00780b */ /* 0x040fe20003f24200 */
[----:B0-----:R-:W-:Y:S01]  /*6e90*/  FMUL R21, R3, R99 ;  /* 0x0000006303157220 */ /* 0x001fe20000400000 */
[----:B------:R-:W-:Y:S01]  /*6ea0*/  FSETP.GEU.AND P5, PT, |R11|, 1.175494350822287508e-38, PT ;  /* 0x008000000b00780b */ /* 0x000fe20003fae200 */
[----:B------:R-:W-:Y:S01]  /*6eb0*/  FMUL R22, R3, R98 ;  /* 0x0000006203167220 */ /* 0x000fe20000400000 */
[----:B------:R-:W-:Y:S01]  /*6ec0*/  I2FP.F32.S32 R7, R6 ;  /* 0x0000000600077245 */ /* 0x000fe20000201400 */
[----:B------:R-:W-:Y:S01]  /*6ed0*/  @P6 FMUL R11, R11, 0.25 ;  /* 0x3e8000000b0b6820 */ /* 0x000fe20000400000 */
[C---:B------:R-:W-:Y:S01]  /*6ee0*/  FSETP.GEU.AND P3, PT, |R10|.reuse, 1.175494350822287508e-38, PT ;  /* 0x008000000a00780b */ /* 0x040fe20003f6e200 */
[----:B------:R-:W-:Y:S01]  /*6ef0*/  FMUL R26, R3, R95 ;  /* 0x0000005f031a7220 */ /* 0x000fe20000400000 */
[C---:B------:R-:W-:Y:S01]  /*6f00*/  FSETP.GEU.AND P2, PT, R10.reuse, 1.175494350822287508e-38, PT ;  /* 0x008000000a00780b */ /* 0x040fe20003f4e000 */
[----:B------:R-:W-:Y:S01]  /*6f10*/  FFMA.FTZ R7, R7, 1.1920928955078125e-07, R4 ;  /* 0x3400000007077823 */ /* 0x000fe20000010004 */
[----:B------:R-:W-:Y:S01]  /*6f20*/  FMUL R4, R10, 8388608 ;  /* 0x4b0000000a047820 */ /* 0x000fe20000400000 */
[----:B------:R-:W-:Y:S01]  /*6f30*/  FMUL R25, R3, R94 ;  /* 0x0000005e03197220 */ /* 0x000fe20000400000 */
[C---:B-1----:R-:W-:Y:S01]  /*6f40*/  FMUL R23, R8.reuse, R97 ;  /* 0x0000006108177220 */ /* 0x042fe20000400000 */
[C---:B------:R-:W-:Y:S01]  /*6f50*/  FMUL R24, R8.reuse, R96 ;  /* 0x0000006008187220 */ /* 0x040fe20000400000 */
[----:B------:R-:W-:Y:S01]  /*6f60*/  FMUL R28, R8, R93 ;  /* 0x0000005d081c7220 */ /* 0x000fe20000400000 */
[----:B------:R-:W-:Y:S01]  /*6f70*/  FSEL R32, R4, R10, !P2 ;  /* 0x0000000a04207208 */ /* 0x000fe20005000000 */
[----:B------:R-:W-:Y:S01]  /*6f80*/  @P1 FMUL R10, R10, 0.25 ;  /* 0x3e8000000a0a1820 */ /* 0x000fe20000400000 */
[----:B------:R-:W-:Y:S01]  /*6f90*/  @!P5 FMUL R11, R11, 16777216 ;  /* 0x4b8000000b0bd820 */ /* 0x000fe20000400000 */
[----:B------:R-:W-:Y:S01]  /*6fa0*/  FMUL R27, R8, R92 ;  /* 0x0000005c081b7220 */ /* 0x000fe20000400000 */
[----:B------:R-:W-:-:S02]  /*6fb0*/  VIADD R3, R31, 0xc0cafb0d ;  /* 0xc0cafb0d1f037836 */ /* 0x000fc40000000000 */
[----:B------:R-:W-:Y:S01]  /*6fc0*/  @!P3 FMUL R10, R10, 16777216 ;  /* 0x4b8000000a0ab820 */ /* 0x000fe20000400000 */
[----:B------:R-:W0:Y:S01]  /*6fd0*/  MUFU.RCP R8, R11 ;  /* 0x0000000b00087308 */ /* 0x000e220000001000 */
[----:B------:R-:W-:Y:S01]  /*6fe0*/  @P6 FMUL R103, R103, 0.25 ;  /* 0x3e80000067676820 */ /* 0x000fe20000400000 */
[----:B------:R-:W-:Y:S01]  /*6ff0*/  @P6 FMUL R102, R102, 0.25 ;  /* 0x3e80000066666820 */ /* 0x000fe20000400000 */
[----:B------:R-:W-:Y:S01]  /*7000*/  LOP3.LUT R3, R3, 0xff800000, RZ, 0xc0, !PT ;  /* 0xff80000003037812 */ /* 0x000fe200078ec0ff */
[----:B------:R-:W-:Y:S01]  /*7010*/  @P6 FMUL R91, R91, 0.25 ;  /* 0x3e8000005b5b6820 */ /* 0x000fe20000400000 */
[----:B------:R-:W-:Y:S01]  /*7020*/  @P6 FMUL R90, R90, 0.25 ;  /* 0x3e8000005a5a6820 */ /* 0x000fe20000400000 */
[----:B------:R-:W-:Y:S01]  /*7030*/  VIADD R9, R57, 0xc0cafb0d ;  /* 0xc0cafb0d39097836 */ /* 0x000fe20000000000 */
[----:B------:R-:W-:Y:S01]  /*7040*/  I2FP.F32.S32 R5, R3 ;  /* 0x0000000300057245 */ /* 0x000fe20000201400 */
[----:B------:R1:W2:Y:S01]  /*7050*/  MUFU.RCP R12, R10 ;  /* 0x0000000a000c7308 */ /* 0x0002a20000001000 */
        /* <DEDUP_REMOVED lines=8> */
[----:B-1----:R-:W-:Y:S01]  /*70e0*/  LOP3.LUT R10, R9, 0xff800000, RZ, 0xc0, !PT ;  /* 0xff800000090a7812 */ /* 0x002fe200078ec0ff */
[----:B------:R-:W-:Y:S01]  /*70f0*/  FFMA.FTZ R2, R5, 1.1920928955078125e-07, R2 ;  /* 0x3400000005027823 */ /* 0x000fe20000010002 */
[----:B------:R-:W-:-:S02]  /*7100*/  VIADD R5, R32, 0xc0cafb0d ;  /* 0xc0cafb0d20057836 */ /* 0x000fc40000000000 */
[----:B------:R-:W-:Y:S01]  /*7110*/  @!P3 FMUL R100, R100, 16777216 ;  /* 0x4b8000006464b820 */ /* 0x000fe20000400000 */
[----:B------:R-:W-:Y:S01]  /*7120*/  @!P3 FMUL R88, R88, 16777216 ;  /* 0x4b8000005858b820 */ /* 0x000fe20000400000 */
[C---:B0-----:R-:W-:Y:S01]  /*7130*/  FMUL R13, R8.reuse, R103 ;  /* 0x00000067080d7220 */ /* 0x041fe20000400000 */
[C---:B------:R-:W-:Y:S01]  /*7140*/  FMUL R14, R8.reuse, R102 ;  /* 0x00000066080e7220 */ /* 0x040fe20000400000 */
[C---:B------:R-:W-:Y:S01]  /*7150*/  FMUL R18, R8.reuse, R91 ;  /* 0x0000005b08127220 */ /* 0x040fe20000400000 */
[----:B------:R-:W-:Y:S01]  /*7160*/  FMUL R17, R8, R90 ;  /* 0x0000005a08117220 */ /* 0x000fe20000400000 */
[----:B------:R-:W-:Y:S01]  /*7170*/  FSEL R8, RZ, -23, P4 ;  /* 0xc1b80000ff087808 */ /* 0x000fe20002000000 */
[----:B------:R-:W-:Y:S01]  /*7180*/  @!P3 FMUL R101, R101, 16777216 ;  /* 0x4b8000006565b820 */ /* 0x000fe20000400000 */
[----:B------:R-:W-:Y:S01]  /*7190*/  @!P3 FMUL R89, R89, 16777216 ;  /* 0x4b8000005959b820 */ /* 0x000fe20000400000 */
[----:B------:R-:W-:Y:S01]  /*71a0*/  I2FP.F32.S32 R11, R10 ;  /* 0x0000000a000b7245 */ /* 0x000fe20000201400 */
[C---:B--2---:R-:W-:Y:S01]  /*71b0*/  FMUL R16, R12.reuse, R100 ;  /* 0x000000640c107220 */ /* 0x044fe20000400000 */
[C---:B------:R-:W-:Y:S01]  /*71c0*/  FMUL R19, R12.reuse, R88 ;  /* 0x000000580c137220 */ /* 0x040fe20000400000 */
[----:B------:R-:W-:Y:S01]  /*71d0*/  LOP3.LUT R5, R5, 0xff800000, RZ, 0xc0, !PT ;  /* 0xff80000005057812 */ /* 0x000fe200078ec0ff */
[C---:B------:R-:W-:Y:S01]  /*71e0*/  FMUL R15, R12.reuse, R101 ;  /* 0x000000650c0f7220 */ /* 0x040fe20000400000 */
[----:B------:R-:W-:Y:S01]  /*71f0*/  FMUL R20, R12, R89 ;  /* 0x000000590c147220 */ /* 0x000fe20000400000 */
[----:B------:R-:W-:Y:S01]  /*7200*/  FFMA.FTZ R12, R11, 1.1920928955078125e-07, R8 ;  /* 0x340000000b0c7823 */ /* 0x000fe20000010008 */
[----:B------:R-:W-:Y:S01]  /*7210*/  F2FP.BF16.F32.PACK_AB R24, R24, R27 ;  /* 0x0000001b1818723e */ /* 0x000fe200000010ff */
[----:B------:R-:W-:Y:S01]  /*7220*/  IMAD.IADD R3, R31, 0x1, -R3 ;  /* 0x000000011f037824 */ /* 0x000fe200078e0a03 */
[----:B------:R-:W-:Y:S01]  /*7230*/  F2FP.BF16.F32.PACK_AB R23, R23, R28 ;  /* 0x0000001c1717723e */ /* 0x000fe200000010ff */
[----:B------:R-:W-:Y:S01]  /*7240*/  IMAD.IADD R6, R33, 0x1, -R6 ;  /* 0x0000000121067824 */ /* 0x000fe200078e0a06 */
[----:B------:R-:W-:Y:S01]  /*7250*/  F2FP.BF16.F32.PACK_AB R22, R22, R25 ;  /* 0x000000191616723e */ /* 0x000fe200000010ff */
[----:B------:R-:W-:Y:S01]  /*7260*/  FADD R3, R3, -1 ;  /* 0xbf80000003037421 */ /* 0x000fe20000000000 */
[----:B------:R-:W-:Y:S01]  /*7270*/  F2FP.BF16.F32.PACK_AB R21, R21, R26 ;  /* 0x0000001a1515723e */ /* 0x000fe200000010ff */
[----:B------:R-:W-:Y:S01]  /*7280*/  FADD R6, R6, -1 ;  /* 0xbf80000006067421 */ /* 0x000fe20000000000 */
[----:B------:R-:W-:Y:S01]  /*7290*/  LOP3.LUT R8, R29, 0x40, RZ, 0x3c, !PT ;  /* 0x000000401d087812 */ /* 0x000fe200078e3cff */
[----:B------:R-:W-:Y:S01]  /*72a0*/  STS [R29+UR8], R24 ;  /* 0x000000181d007988 */ /* 0x000fe20008000808 */
[----:B------:R-:W-:Y:S01]  /*72b0*/  FSEL R4, RZ, -23, P2 ;  /* 0xc1b80000ff047808 */ /* 0x000fe20001000000 */
[----:B------:R-:W0:Y:S01]  /*72c0*/  LDC R26, c[0x0][0x3e8] ;  /* 0x0000fa00ff1a7b82 */ /* 0x000e220000000800 */
[----:B------:R-:W-:Y:S01]  /*72d0*/  I2FP.F32.S32 R9, R5 ;  /* 0x0000000500097245 */ /* 0x000fe20000201400 */
[----:B------:R-:W-:Y:S01]  /*72e0*/  STS [R29+UR8+0x80], R23 ;  /* 0x000080171d007988 */ /* 0x000fe20008000808 */
[----:B------:R-:W-:-:S02]  /*72f0*/  F2FP.BF16.F32.PACK_AB R16, R16, R19 ;  /* 0x000000131010723e */ /* 0x000fc400000010ff */
[----:B------:R-:W-:Y:S01]  /*7300*/  MOV R19, 0x3dc6b27f ;  /* 0x3dc6b27f00137802 */ /* 0x000fe20000000f00 */
[----:B------:R-:W-:Y:S01]  /*7310*/  STS [R8+UR8+0x400], R22 ;  /* 0x0004001608007988 */ /* 0x000fe20008000808 */
[----:B------:R-:W-:Y:S01]  /*7320*/  FFMA.FTZ R9, R9, 1.1920928955078125e-07, R4 ;  /* 0x3400000009097823 */ /* 0x000fe20000010004 */
[----:B------:R-:W-:Y:S02]  /*7330*/  F2FP.BF16.F32.PACK_AB R15, R15, R20 ;  /* 0x000000140f0f723e */ /* 0x000fe400000010ff */
[----:B------:R1:W-:Y:S01]  /*7340*/  STS [R8+UR8+0x480], R21 ;  /* 0x0004801508007988 */ /* 0x0003e20008000808 */
[----:B------:R-:W-:Y:S01]  /*7350*/  FFMA.FTZ R4, R3, R19, -0.16845393180847167969 ;  /* 0xbe2c7f3003047423 */ /* 0x000fe20000010013 */
[----:B------:R-:W-:Y:S02]  /*7360*/  LOP3.LUT R11, R29, 0x4, RZ, 0x3c, !PT ;  /* 0x000000041d0b7812 */ /* 0x000fe400078e3cff */
[----:B------:R-:W-:Y:S01]  /*7370*/  F2FP.BF16.F32.PACK_AB R13, R13, R18 ;  /* 0x000000120d0d723e */ /* 0x000fe200000010ff */
[C---:B------:R-:W-:Y:S01]  /*7380*/  FFMA.FTZ R4, R3.reuse, R4, 0.1716887056827545166 ;  /* 0x3e2fcf2a03047423 */ /* 0x040fe20000010004 */
[----:B------:R-:W-:Y:S01]  /*7390*/  SHF.R.U32.HI R18, RZ, 0x5, R0 ;  /* 0x00000005ff127819 */ /* 0x000fe20000011600 */
[----:B------:R-:W-:Y:S01]  /*73a0*/  STS [R11+UR8+0x800], R16 ;  /* 0x000800100b007988 */ /* 0x000fe20008000808 */
[----:B------:R-:W-:Y:S01]  /*73b0*/  F2FP.BF16.F32.PACK_AB R14, R14, R17 ;  /* 0x000000110e0e723e */ /* 0x000fe200000010ff */
[----:B------:R-:W-:Y:S01]  /*73c0*/  FFMA.FTZ R4, R3, R4, -0.17900948226451873779 ;  /* 0xbe374e4303047423 */ /* 0x000fe20000010004 */
[----:B-1----:R-:W-:-:S02]  /*73d0*/  IMAD.IADD R8, R32, 0x1, -R5 ;  /* 0x0000000120087824 */ /* 0x002fc400078e0a05 */
[----:B------:R-:W-:Y:S01]  /*73e0*/  FFMA.FTZ R5, R6, R19, -0.16845393180847167969 ;  /* 0xbe2c7f3006057423 */ /* 0x000fe20000010013 */
[----:B------:R1:W-:Y:S01]  /*73f0*/  STS [R11+UR8+0x880], R15 ;  /* 0x0008800f0b007988 */ /* 0x0003e20008000808 */
[----:B------:R-:W-:Y:S01]  /*7400*/  FFMA.FTZ R4, R3, R4, 0.20512372255325317383 ;  /* 0x3e520bf403047423 */ /* 0x000fe20000010004 */
[----:B------:R-:W-:Y:S01]  /*7410*/  FADD R8, R8, -1 ;  /* 0xbf80000008087421 */ /* 0x000fe20000000000 */
[C---:B------:R-:W-:Y:S01]  /*7420*/  FFMA.FTZ R5, R6.reuse, R5, 0.1716887056827545166 ;  /* 0x3e2fcf2a06057423 */ /* 0x040fe20000010005 */
[----:B------:R-:W-:Y:S01]  /*7430*/  IADD3 R10, PT, PT, R57, -R10, RZ ;  /* 0x8000000a390a7210 */ /* 0x000fe20007ffe0ff */
[----:B------:R-:W-:Y:S01]  /*7440*/  FFMA.FTZ R4, R3, R4, -0.24046532809734344482 ;  /* 0xbe763c8b03047423 */ /* 0x000fe20000010004 */
[----:B------:R-:W-:Y:S01]  /*7450*/  LOP3.LUT R17, R29, 0x44, RZ, 0x3c, !PT ;  /* 0x000000441d117812 */ /* 0x000fe200078e3cff */
[----:B------:R-:W-:Y:S01]  /*7460*/  FFMA.FTZ R5, R6, R5, -0.17900948226451873779 ;  /* 0xbe374e4306057423 */ /* 0x000fe20000010005 */
[----:B------:R-:W-:Y:S01]  /*7470*/  SGXT.U32 R23, R18, 0x2 ;  /* 0x000000021217781a */ /* 0x000fe20000000000 */
[C---:B------:R-:W-:Y:S01]  /*7480*/  FFMA.FTZ R4, R3.reuse, R4, 0.28857114911079406738 ;  /* 0x3e93bf9903047423 */ /* 0x040fe20000010004 */
[----:B-1----:R-:W-:Y:S01]  /*7490*/  FFMA.FTZ R11, R8, R19, -0.16845393180847167969 ;  /* 0xbe2c7f30080b7423 */ /* 0x002fe20000010013 */
[----:B------:R-:W-:Y:S01]  /*74a0*/  FFMA.FTZ R5, R6, R5, 0.20512372255325317383 ;  /* 0x3e520bf406057423 */ /* 0x000fe20000010005 */
[----:B------:R-:W-:Y:S01]  /*74b0*/  FADD R10, R10, -1 ;  /* 0xbf8000000a0a7421 */ /* 0x000fe20000000000 */
[C---:B------:R-:W-:Y:S01]  /*74c0*/  FFMA.FTZ R4, R3.reuse, R4, -0.36067417263984680176 ;  /* 0xbeb8aa4903047423 */ /* 0x040fe20000010004 */
[----:B------:R-:W-:Y:S01]  /*74d0*/  FFMA.FTZ R11, R8, R11, 0.1716887056827545166 ;  /* 0x3e2fcf2a080b7423 */ /* 0x000fe2000001000b */
[----:B------:R-:W-:Y:S01]  /*74e0*/  FFMA.FTZ R5, R6, R5, -0.24046532809734344482 ;  /* 0xbe763c8b06057423 */ /* 0x000fe20000010005 */
[----:B------:R0:W-:Y:S01]  /*74f0*/  STS [R17+UR8+0xc00], R14 ;  /* 0x000c000e11007988 */ /* 0x0001e20008000808 */
[C---:B------:R-:W-:Y:S01]  /*7500*/  FFMA.FTZ R4, R3.reuse, R4, 0.48089820146560668945 ;  /* 0x3ef6384a03047423 */ /* 0x040fe20000010004 */
[----:B------:R-:W-:Y:S01]  /*7510*/  FFMA.FTZ R11, R8, R11, -0.17900948226451873779 ;  /* 0xbe374e43080b7423 */ /* 0x000fe2000001000b */
[----:B------:R-:W-:Y:S01]  /*7520*/  FFMA.FTZ R5, R6, R5, 0.28857114911079406738 ;  /* 0x3e93bf9906057423 */ /* 0x000fe20000010005 */
[----:B------:R1:W-:Y:S01]  /*7530*/  STS [R17+UR8+0xc80], R13 ;  /* 0x000c800d11007988 */ /* 0x0003e20008000808 */
[C---:B------:R-:W-:Y:S01]  /*7540*/  FFMA.FTZ R4, R3.reuse, R4, -0.72134751081466674805 ;  /* 0xbf38aa3b03047423 */ /* 0x040fe20000010004 */
[----:B------:R-:W-:Y:S01]  /*7550*/  FFMA.FTZ R11, R8, R11, 0.20512372255325317383 ;  /* 0x3e520bf4080b7423 */ /* 0x000fe2000001000b */
[----:B------:R-:W-:Y:S01]  /*7560*/  FFMA.FTZ R5, R6, R5, -0.36067417263984680176 ;  /* 0xbeb8aa4906057423 */ /* 0x000fe20000010005 */
[----:B------:R-:W-:Y:S01]  /*7570*/  BAR.SYNC.DEFER_BLOCKING 0x0 ;  /* 0x0000000000007b1d */ /* 0x000fe20000010000 */
[----:B------:R-:W-:Y:S01]  /*7580*/  FMUL R4, R3, R4 ;  /* 0x0000000403047220 */ /* 0x000fe20000400000 */
[----:B0-----:R-:W-:-:S02]  /*7590*/  IMAD R14, R23, R26, RZ ;  /* 0x0000001a170e7224 */ /* 0x001fc400078e02ff */
[----:B------:R-:W-:Y:S01]  /*75a0*/  FFMA.FTZ R5, R6, R5, 0.48089820146560668945 ;  /* 0x3ef6384a06057423 */ /* 0x000fe20000010005 */
[----:B------:R-:W-:Y:S01]  /*75b0*/  FFMA.FTZ R11, R8, R11, -0.24046532809734344482 ;  /* 0xbe763c8b080b7423 */ /* 0x000fe2000001000b */
[----:B------:R-:W-:Y:S01]  /*75c0*/  FMUL R4, R3, R4 ;  /* 0x0000000403047220 */ /* 0x000fe20000400000 */
[----:B-1----:R-:W-:Y:S01]  /*75d0*/  FFMA.FTZ R13, R10, R19, -0.16845393180847167969 ;  /* 0xbe2c7f300a0d7423 */ /* 0x002fe20000010013 */
[----:B------:R-:W-:Y:S02]  /*75e0*/  IMAD R15, R26, 0x4, R14 ;  /* 0x000000041a0f7824 */ /* 0x000fe400078e020e */
[----:B------:R-:W-:Y:S01]  /*75f0*/  FFMA.FTZ R5, R6, R5, -0.72134751081466674805 ;  /* 0xbf38aa3b06057423 */ /* 0x000fe20000010005 */
[----:B------:R-:W-:Y:S01]  /*7600*/  FFMA.FTZ R11, R8, R11, 0.28857114911079406738 ;  /* 0x3e93bf99080b7423 */ /* 0x000fe2000001000b */
[----:B------:R-:W-:Y:S01]  /*7610*/  FFMA.FTZ R13, R10, R13, 0.1716887056827545166 ;  /* 0x3e2fcf2a0a0d7423 */ /* 0x000fe2000001000d */
[----:B------:R-:W-:Y:S02]  /*7620*/  IMAD R16, R26, 0x4, R15 ;  /* 0x000000041a107824 */ /* 0x000fe400078e020f */
[----:B------:R-:W-:Y:S01]  /*7630*/  FMUL R5, R6, R5 ;  /* 0x0000000506057220 */ /* 0x000fe20000400000 */
[----:B------:R-:W-:Y:S01]  /*7640*/  FFMA.FTZ R11, R8, R11, -0.36067417263984680176 ;  /* 0xbeb8aa49080b7423 */ /* 0x000fe2000001000b */
[----:B------:R-:W-:Y:S01]  /*7650*/  FFMA.FTZ R13, R10, R13, -0.17900948226451873779 ;  /* 0xbe374e430a0d7423 */ /* 0x000fe2000001000d */
[----:B------:R-:W-:Y:S01]  /*7660*/  ISETP.GE.U32.AND P1, PT, R31, 0x7f800000, PT ;  /* 0x7f8000001f00780c */ /* 0x000fe20003f26070 */
[----:B------:R-:W-:Y:S01]  /*7670*/  FMUL R5, R6, R5 ;  /* 0x0000000506057220 */ /* 0x000fe20000400000 */
[----:B------:R-:W-:Y:S01]  /*7680*/  LEA R17, R26, R16, 0x2 ;  /* 0x000000101a117211 */ /* 0x000fe200078e10ff */
[----:B------:R-:W-:Y:S01]  /*7690*/  FFMA.FTZ R13, R10, R13, 0.20512372255325317383 ;  /* 0x3e520bf40a0d7423 */ /* 0x000fe2000001000d */
[----:B------:R-:W-:Y:S01]  /*76a0*/  FFMA.FTZ R11, R8, R11, 0.48089820146560668945 ;  /* 0x3ef6384a080b7423 */ /* 0x000fe2000001000b */
[----:B------:R-:W-:Y:S01]  /*76b0*/  FFMA.FTZ R3, R3, 1.4426950216293334961, R4 ;  /* 0x3fb8aa3b03037823 */ /* 0x000fe20000010004 */
[----:B------:R-:W-:Y:S01]  /*76c0*/  FFMA.FTZ R6, R6, 1.4426950216293334961, R5 ;  /* 0x3fb8aa3b06067823 */ /* 0x000fe20000010005 */
[----:B------:R-:W-:Y:S01]  /*76d0*/  FFMA.FTZ R13, R10, R13, -0.24046532809734344482 ;  /* 0xbe763c8b0a0d7423 */ /* 0x000fe2000001000d */
[----:B------:R-:W-:Y:S01]  /*76e0*/  IMAD R18, R26, 0x4, R17 ;  /* 0x000000041a127824 */ /* 0x000fe200078e0211 */
[----:B------:R-:W0:Y:S01]  /*76f0*/  LDC.64 R4, c[0x0][0x398] ;  /* 0x0000e600ff047b82 */ /* 0x000e220000000a00 */
[----:B------:R-:W-:Y:S01]  /*7700*/  FFMA.FTZ R11, R8, R11, -0.72134751081466674805 ;  /* 0xbf38aa3b080b7423 */ /* 0x000fe2000001000b */
[----:B------:R-:W-:Y:S01]  /*7710*/  ISETP.GE.U32.AND P4, PT, R32, 0x7f800000, PT ;  /* 0x7f8000002000780c */ /* 0x000fe20003f86070 */
[----:B------:R-:W-:Y:S01]  /*7720*/  FFMA.FTZ R13, R10, R13, 0.28857114911079406738 ;  /* 0x3e93bf990a0d7423 */ /* 0x000fe2000001000d */
[----:B------:R-:W-:Y:S01]  /*7730*/  IMAD R19, R26, 0x4, R18 ;  /* 0x000000041a137824 */ /* 0x000fe200078e0212 */
[----:B------:R-:W-:Y:S01]  /*7740*/  LOP3.LUT R24, R30, 0x4, RZ, 0x3c, !PT ;  /* 0x000000041e187812 */ /* 0x000fe200078e3cff */
[----:B------:R-:W-:Y:S01]  /*7750*/  FMUL R11, R8, R11 ;  /* 0x0000000b080b7220 */ /* 0x000fe20000400000 */
[----:B------:R-:W-:Y:S01]  /*7760*/  ISETP.GE.U32.AND P6, PT, R33, 0x7f800000, PT ;  /* 0x7f8000002100780c */ /* 0x000fe20003fc6070 */
[----:B------:R-:W-:Y:S01]  /*7770*/  FFMA.FTZ R13, R10, R13, -0.36067417263984680176 ;  /* 0xbeb8aa490a0d7423 */ /* 0x000fe2000001000d */
[----:B------:R-:W1:Y:S01]  /*7780*/  LDS R41, [R30+UR8] ;  /* 0x000000081e297984 */ /* 0x000e620008000800 */
[----:B------:R-:W-:Y:S01]  /*7790*/  LEA R20, R26, R19, 0x2 ;  /* 0x000000131a147211 */ /* 0x000fe200078e10ff */
[----:B------:R-:W-:Y:S01]  /*77a0*/  FADD R34, R2, R3 ;  /* 0x0000000302227221 */ /* 0x000fe20000000000 */
[----:B------:R-:W-:Y:S01]  /*77b0*/  FMUL R11, R8, R11 ;  /* 0x0000000b080b7220 */ /* 0x000fe20000400000 */
[----:B------:R-:W2:Y:S01]  /*77c0*/  LDS R49, [R24+UR8] ;  /* 0x0000000818317984 */ /* 0x000ea20008000800 */
[----:B------:R-:W-:Y:S01]  /*77d0*/  @P1 MOV R2, 0x7f800000 ;  /* 0x7f80000000021802 */ /* 0x000fe20000000f00 */
[----:B------:R-:W-:Y:S01]  /*77e0*/  FFMA.FTZ R13, R10, R13, 0.48089820146560668945 ;  /* 0x3ef6384a0a0d7423 */ /* 0x000fe2000001000d */
[----:B----4-:R-:W-:Y:S01]  /*77f0*/  LOP3.LUT R72, R72, 0x1f, R73, 0xf8, !PT ;  /* 0x0000001f48487812 */ /* 0x010fe200078ef849 */
[----:B------:R-:W3:Y:S01]  /*7800*/  LDS R43, [R30+UR8+0x100] ;  /* 0x000100081e2b7984 */ /* 0x000ee20008000800 */
[----:B------:R-:W-:Y:S01]  /*7810*/  FFMA.FTZ R8, R8, 1.4426950216293334961, R11 ;  /* 0x3fb8aa3b08087823 */ /* 0x000fe2000001000b */
[----:B------:R-:W-:-:S02]  /*7820*/  IMAD R21, R26, 0x4, R20 ;  /* 0x000000041a157824 */ /* 0x000fc400078e0214 */
[----:B------:R-:W-:Y:S01]  /*7830*/  @P1 FFMA.FTZ R34, R31, R2, +INF ;  /* 0x7f8000001f221423 */ /* 0x000fe20000010002 */
[----:B------:R-:W4:Y:S01]  /*7840*/  LDS R51, [R24+UR8+0x100] ;  /* 0x0001000818337984 */ /* 0x000f220008000800 */
[----:B------:R-:W-:Y:S01]  /*7850*/  ISETP.GE.U32.AND P5, PT, R57, 0x7f800000, PT ;  /* 0x7f8000003900780c */ /* 0x000fe20003fa6070 */
[----:B------:R-:W-:Y:S02]  /*7860*/  @P4 IMAD.MOV.U32 R3, RZ, RZ, 0x7f800000 ;  /* 0x7f800000ff034424 */ /* 0x000fe400078e00ff */
[----:B------:R-:W-:Y:S01]  /*7870*/  FFMA.FTZ R13, R10, R13, -0.72134751081466674805 ;  /* 0xbf38aa3b0a0d7423 */ /* 0x000fe2000001000d */
[----:B------:R-:W5:Y:S01]  /*7880*/  LDS R45, [R30+UR8+0x200] ;  /* 0x000200081e2d7984 */ /* 0x000f620008000800 */
[----:B------:R-:W-:Y:S02]  /*7890*/  IMAD R2, R72, UR5, RZ ;  /* 0x0000000548027c24 */ /* 0x000fe4000f8e02ff */
[----:B------:R-:W-:Y:S01]  /*78a0*/  FADD R36, R9, R8 ;  /* 0x0000000809247221 */ /* 0x000fe20000000000 */
[----:B------:R-:W-:Y:S01]  /*78b0*/  IMAD R23, R26, 0x4, R21 ;  /* 0x000000041a177824 */ /* 0x000fe200078e0215 */
[----:B------:R-:W2:Y:S01]  /*78c0*/  LDS R53, [R24+UR8+0x200] ;  /* 0x0002000818357984 */ /* 0x000ea20008000800 */
[----:B------:R-:W-:Y:S01]  /*78d0*/  FADD R35, R7, R6 ;  /* 0x0000000607237221 */ /* 0x000fe20000000000 */
[----:B------:R-:W-:Y:S01]  /*78e0*/  @P4 FFMA.FTZ R36, R32, R3, +INF ;  /* 0x7f80000020244423 */ /* 0x000fe20000010003 */
[----:B------:R-:W-:Y:S01]  /*78f0*/  FMUL R13, R10, R13 ;  /* 0x0000000d0a0d7220 */ /* 0x000fe20000400000 */
[----:B------:R-:W2:Y:S01]  /*7900*/  LDS R47, [R30+UR8+0x300] ;  /* 0x000300081e2f7984 */ /* 0x000ea20008000800 */
[----:B------:R-:W-:Y:S01]  /*7910*/  @P6 IMAD.MOV.U32 R6, RZ, RZ, 0x7f800000 ;  /* 0x7f800000ff066424 */ /* 0x000fe200078e00ff */
[----:B------:R-:W-:Y:S01]  /*7920*/  UIMAD.WIDE UR4, UR4, 0x2, URZ ;  /* 0x00000002040478a5 */ /* 0x000fe2000f8e02ff */
[----:B------:R-:W-:Y:S01]  /*7930*/  IMAD.SHL.U32 R3, R2, 0x2, RZ ;  /* 0x0000000202037824 */ /* 0x000fe200078e00ff */
[----:B------:R-:W3:Y:S01]  /*7940*/  LDS R55, [R24+UR8+0x300] ;  /* 0x0003000818377984 */ /* 0x000ee20008000800 */
[----:B------:R-:W-:-:S02]  /*7950*/  IMAD R25, R26, 0x4, R23 ;  /* 0x000000041a197824 */ /* 0x000fc400078e0217 */
[----:B------:R-:W-:Y:S01]  /*7960*/  FMUL R13, R10, R13 ;  /* 0x0000000d0a0d7220 */ /* 0x000fe20000400000 */
[----:B------:R-:W-:Y:S01]  /*7970*/  @P6 FFMA.FTZ R35, R33, R6, +INF ;  /* 0x7f80000021236423 */ /* 0x000fe20000010006 */
[----:B------:R-:W-:Y:S01]  /*7980*/  FSETP.NEU.AND P1, PT, R32, RZ, PT ;  /* 0x000000ff2000720b */ /* 0x000fe20003f2d000 */
[----:B------:R-:W-:Y:S01]  /*7990*/  IMAD.HI R2, R2, 0x2, RZ ;  /* 0x0000000202027827 */ /* 0x000fe200078e02ff */
[----:B0-----:R-:W-:-:S03]  /*79a0*/  IADD3 R32, P4, P6, R3, UR6, R4 ;  /* 0x0000000603207c10 */ /* 0x001fc6000fe9e004 */
[----:B------:R-:W-:Y:S01]  /*79b0*/  FFMA.FTZ R13, R10, 1.4426950216293334961, R13 ;  /* 0x3fb8aa3b0a0d7823 */ /* 0x000fe2000001000d */
[----:B------:R-:W-:Y:S01]  /*79c0*/  LEA R27, R26, R25, 0x2 ;  /* 0x000000191a1b7211 */ /* 0x000fe200078e10ff */
[----:B------:R-:W0:Y:S01]  /*79d0*/  LDCU UR4, c[0x0][0x3ec] ;  /* 0x00007d80ff0477ac */ /* 0x000e220008000800 */
[----:B------:R-:W-:Y:S01]  /*79e0*/  @P5 MOV R6, 0x7f800000 ;  /* 0x7f80000000065802 */ /* 0x000fe20000000f00 */
[----:B------:R-:W-:Y:S01]  /*79f0*/  FADD R37, R12, R13 ;  /* 0x0000000d0c257221 */ /* 0x000fe20000000000 */
[----:B------:R-:W-:Y:S02]  /*7a00*/  IADD3.X R42, PT, PT, R2, UR5, R5, P4, P6 ;  /* 0x00000005022a7c10 */ /* 0x000fe4000a7ec405 */
[----:B------:R-:W-:Y:S01]  /*7a10*/  LEA R2, P4, R14, R32, 0x1 ;  /* 0x000000200e027211 */ /* 0x000fe200078808ff */
[----:B------:R-:W-:Y:S01]  /*7a20*/  @P5 FFMA.FTZ R37, R57, R6, +INF ;  /* 0x7f80000039255423 */ /* 0x000fe20000010006 */
[----:B------:R-:W-:Y:S02]  /*7a30*/  LEA R29, R26, R27, 0x2 ;  /* 0x0000001b1a1d7211 */ /* 0x000fe400078e10ff */
[----:B------:R-:W-:-:S02]  /*7a40*/  LEA R4, P6, R15, R32, 0x1 ;  /* 0x000000200f047211 */ /* 0x000fc400078c08ff */
[----:B------:R-:W-:Y:S02]  /*7a50*/  LEA R6, P5, R16, R32, 0x1 ;  /* 0x0000002010067211 */ /* 0x000fe400078a08ff */
[----:B------:R-:W-:Y:S02]  /*7a60*/  LEA.HI.X.SX32 R3, R14, R42, 0x1, P4 ;  /* 0x0000002a0e037211 */ /* 0x000fe400020f0eff */
[----:B------:R-:W-:Y:S01]  /*7a70*/  FSETP.NEU.AND P3, PT, R31, RZ, PT ;  /* 0x000000ff1f00720b */ /* 0x000fe20003f6d000 */
[----:B------:R-:W-:Y:S01]  /*7a80*/  IMAD R31, R26, 0x4, R29 ;  /* 0x000000041a1f7824 */ /* 0x000fe200078e021d */
[----:B------:R-:W-:Y:S01]  /*7a90*/  LEA R8, P4, R17, R32, 0x1 ;  /* 0x0000002011087211 */ /* 0x000fe200078808ff */
[----:B-1----:R-:W-:Y:S01]  /*7aa0*/  STG.E.U16 desc[UR10][R2.64], R41 ;  /* 0x0000002902007986 */ /* 0x002fe2000c10150a */
[----:B------:R-:W-:Y:S01]  /*7ab0*/  LEA.HI.X.SX32 R5, R15, R42, 0x1, P6 ;  /* 0x0000002a0f057211 */ /* 0x000fe200030f0eff */
[----:B0-----:R-:W-:Y:S01]  /*7ac0*/  UIMAD UR4, UR9, UR4, URZ ;  /* 0x00000004090472a4 */ /* 0x001fe2000f8e02ff */
[----:B------:R-:W-:-:S02]  /*7ad0*/  LEA R10, P6, R18, R32, 0x1 ;  /* 0x00000020120a7211 */ /* 0x000fc400078c08ff */
[----:B------:R-:W-:Y:S01]  /*7ae0*/  LEA.HI.X.SX32 R7, R16, R42, 0x1, P5 ;  /* 0x0000002a10077211 */ /* 0x000fe200028f0eff */
[----:B--2---:R-:W-:Y:S01]  /*7af0*/  STG.E.U16 desc[UR10][R4.64], R49 ;  /* 0x0000003104007986 */ /* 0x004fe2000c10150a */
[----:B------:R-:W-:Y:S01]  /*7b00*/  FSETP.NEU.AND P2, PT, R33, RZ, PT ;  /* 0x000000ff2100720b */ /* 0x000fe20003f4d000 */
[C---:B------:R-:W-:Y:S01]  /*7b10*/  IMAD R33, R26.reuse, 0x4, R31 ;  /* 0x000000041a217824 */ /* 0x040fe200078e021f */
[----:B------:R-:W-:Y:S01]  /*7b20*/  LEA R12, P5, R19, R32, 0x1 ;  /* 0x00000020130c7211 */ /* 0x000fe200078a08ff */
[----:B---3--:R0:W-:Y:S01]  /*7b30*/  STG.E.U16 desc[UR10][R6.64], R43 ;  /* 0x0000002b06007986 */ /* 0x0081e2000c10150a */
[----:B------:R-:W-:Y:S01]  /*7b40*/  LEA.HI.X.SX32 R9, R17, R42, 0x1, P4 ;  /* 0x0000002a11097211 */ /* 0x000fe200020f0eff */
[----:B------:R-:W-:Y:S01]  /*7b50*/  IMAD R38, R26, 0x4, R33 ;  /* 0x000000041a267824 */ /* 0x000fe200078e0221 */
[----:B------:R-:W-:Y:S01]  /*7b60*/  LEA R14, P4, R20, R32, 0x1 ;  /* 0x00000020140e7211 */ /* 0x000fe200078808ff */
[----:B------:R-:W-:Y:S01]  /*7b70*/  USHF.L.U32 UR6, UR4, 0x2, URZ ;  /* 0x0000000204067899 */ /* 0x000fe200080006ff */
[----:B------:R-:W-:Y:S01]  /*7b80*/  LEA.HI.X.SX32 R11, R18, R42, 0x1, P6 ;  /* 0x0000002a120b7211 */ /* 0x000fe200030f0eff */
[----:B----4-:R1:W-:Y:S01]  /*7b90*/  STG.E.U16 desc[UR10][R8.64], R51 ;  /* 0x0000003308007986 */ /* 0x0103e2000c10150a */
[----:B------:R-:W-:Y:S01]  /*7ba0*/  LEA R16, P6, R21, R32, 0x1 ;  /* 0x0000002015107211 */ /* 0x000fe200078c08ff */
[----:B------:R-:W-:Y:S01]  /*7bb0*/  UIMAD.WIDE UR4, UR4, 0x4, URZ ;  /* 0x00000004040478a5 */ /* 0x000fe2000f8e02ff */
[----:B------:R-:W-:Y:S01]  /*7bc0*/  LEA.HI.X.SX32 R13, R19, R42, 0x1, P5 ;  /* 0x0000002a130d7211 */ /* 0x000fe200028f0eff */
[----:B-----5:R2:W-:Y:S01]  /*7bd0*/  STG.E.U16 desc[UR10][R10.64], R45 ;  /* 0x0000002d0a007986 */ /* 0x0205e2000c10150a */
[----:B------:R-:W-:Y:S01]  /*7be0*/  LEA R18, P5, R23, R32, 0x1 ;  /* 0x0000002017127211 */ /* 0x000fe200078a08ff */
[----:B0-----:R-:W0:Y:S01]  /*7bf0*/  LDC.64 R6, c[0x0][0x3a0] ;  /* 0x0000e800ff067b82 */ /* 0x001e220000000a00 */
[----:B------:R-:W-:Y:S01]  /*7c00*/  LEA.HI.X.SX32 R15, R20, R42, 0x1, P4 ;  /* 0x0000002a140f7211 */ /* 0x000fe200020f0eff */
[----:B------:R3:W-:Y:S01]  /*7c10*/  STG.E.U16 desc[UR10][R12.64], R53 ;  /* 0x000000350c007986 */ /* 0x0007e2000c10150a */
[----:B------:R-:W-:-:S02]  /*7c20*/  LEA R20, P4, R25, R32, 0x1 ;  /* 0x0000002019147211 */ /* 0x000fc400078808ff */
[----:B------:R-:W-:Y:S01]  /*7c30*/  LEA.HI.X.SX32 R17, R21, R42, 0x1, P6 ;  /* 0x0000002a15117211 */ /* 0x000fe200030f0eff */
[----:B------:R4:W-:Y:S01]  /*7c40*/  STG.E.U16 desc[UR10][R14.64], R47 ;  /* 0x0000002f0e007986 */ /* 0x0009e2000c10150a */
[----:B------:R-:W-:Y:S02]  /*7c50*/  LEA R22, P6, R27, R32, 0x1 ;  /* 0x000000201b167211 */ /* 0x000fe400078c08ff */
[----:B------:R-:W-:Y:S01]  /*7c60*/  LEA.HI.X.SX32 R19, R23, R42, 0x1, P5 ;  /* 0x0000002a17137211 */ /* 0x000fe200028f0eff */
[----:B------:R5:W-:Y:S01]  /*7c70*/  STG.E.U16 desc[UR10][R16.64], R55 ;  /* 0x0000003710007986 */ /* 0x000be2000c10150a */
[----:B------:R-:W-:Y:S02]  /*7c80*/  LEA R39, R26, R38, 0x2 ;  /* 0x000000261a277211 */ /* 0x000fe400078e10ff */
[----:B------:R-:W-:Y:S02]  /*7c90*/  LEA R24, P5, R29, R32, 0x1 ;  /* 0x000000201d187211 */ /* 0x000fe400078a08ff */
[----:B------:R-:W-:-:S02]  /*7ca0*/  LEA.HI.X.SX32 R21, R25, R42, 0x1, P4 ;  /* 0x0000002a19157211 */ /* 0x000fc400020f0eff */
[----:B------:R-:W-:Y:S02]  /*7cb0*/  LEA R26, P4, R31, R32, 0x1 ;  /* 0x000000201f1a7211 */ /* 0x000fe400078808ff */
[----:B------:R-:W-:Y:S02]  /*7cc0*/  LEA.HI.X.SX32 R23, R27, R42, 0x1, P6 ;  /* 0x0000002a1b177211 */ /* 0x000fe400030f0eff */
[----:B-1----:R-:W-:Y:S02]  /*7cd0*/  PRMT R9, R41, 0x7632, R9 ;  /* 0x0000763229097816 */ /* 0x002fe40000000009 */
[----:B------:R-:W-:Y:S02]  /*7ce0*/  LEA R28, P6, R33, R32, 0x1 ;  /* 0x00000020211c7211 */ /* 0x000fe400078c08ff */
[----:B------:R-:W-:Y:S01]  /*7cf0*/  LEA.HI.X.SX32 R25, R29, R42, 0x1, P5 ;  /* 0x0000002a1d197211 */ /* 0x000fe200028f0eff */
[----:B------:R-:W-:Y:S01]  /*7d00*/  STG.E.U16 desc[UR10][R18.64], R9 ;  /* 0x0000000912007986 */ /* 0x000fe2000c10150a */
[----:B------:R-:W-:-:S02]  /*7d10*/  PRMT R3, R49, 0x7632, R3 ;  /* 0x0000763231037816 */ /* 0x000fc40000000003 */
[----:B------:R-:W-:Y:S02]  /*7d20*/  LEA R30, P5, R38, R32, 0x1 ;  /* 0x00000020261e7211 */ /* 0x000fe400078a08ff */
[----:B------:R-:W-:Y:S01]  /*7d30*/  LEA.HI.X.SX32 R27, R31, R42, 0x1, P4 ;  /* 0x0000002a1f1b7211 */ /* 0x000fe200020f0eff */
[----:B------:R-:W-:Y:S01]  /*7d40*/  STG.E.U16 desc[UR10][R20.64], R3 ;  /* 0x0000000314007986 */ /* 0x000fe2000c10150a */
[----:B--2---:R-:W-:Y:S02]  /*7d50*/  PRMT R11, R43, 0x7632, R11 ;  /* 0x000076322b0b7816 */ /* 0x004fe4000000000b */
[----:B------:R-:W-:Y:S02]  /*7d60*/  LEA R32, P4, R39, R32, 0x1 ;  /* 0x0000002027207211 */ /* 0x000fe400078808ff */
[----:B------:R-:W-:Y:S01]  /*7d70*/  PRMT R4, R51, 0x7632, R4 ;  /* 0x0000763233047816 */ /* 0x000fe20000000004 */
[----:B------:R-:W-:Y:S01]  /*7d80*/  STG.E.U16 desc[UR10][R22.64], R11 ;  /* 0x0000000b16007986 */ /* 0x000fe2000c10150a */
[----:B---3--:R-:W-:-:S02]  /*7d90*/  PRMT R13, R45, 0x7632, R13 ;  /* 0x000076322d0d7816 */ /* 0x008fc4000000000d */
[-C--:B------:R-:W-:Y:S01]  /*7da0*/  LEA.HI.X.SX32 R29, R33, R42.reuse, 0x1, P6 ;  /* 0x0000002a211d7211 */ /* 0x080fe200030f0eff */
[----:B------:R1:W-:Y:S01]  /*7db0*/  STG.E.U16 desc[UR10][R24.64], R4 ;  /* 0x0000000418007986 */ /* 0x0003e2000c10150a */
[----:B----4-:R-:W-:Y:S02]  /*7dc0*/  PRMT R14, R53, 0x7632, R14 ;  /* 0x00007632350e7816 */ /* 0x010fe4000000000e */
[-C--:B------:R-:W-:Y:S01]  /*7dd0*/  LEA.HI.X.SX32 R31, R38, R42.reuse, 0x1, P5 ;  /* 0x0000002a261f7211 */ /* 0x080fe200028f0eff */
[----:B------:R2:W-:Y:S01]  /*7de0*/  STG.E.U16 desc[UR10][R26.64], R13 ;  /* 0x0000000d1a007986 */ /* 0x0005e2000c10150a */
[----:B------:R-:W-:Y:S02]  /*7df0*/  PRMT R15, R47, 0x7632, R15 ;  /* 0x000076322f0f7816 */ /* 0x000fe4000000000f */
[----:B------:R-:W-:Y:S01]  /*7e00*/  LEA.HI.X.SX32 R33, R39, R42, 0x1, P4 ;  /* 0x0000002a27217211 */ /* 0x000fe200020f0eff */
[----:B------:R2:W-:Y:S01]  /*7e10*/  STG.E.U16 desc[UR10][R28.64], R14 ;  /* 0x0000000e1c007986 */ /* 0x0005e2000c10150a */
[----:B-----5:R-:W-:-:S02]  /*7e20*/  PRMT R16, R55, 0x7632, R16 ;  /* 0x0000763237107816 */ /* 0x020fc40000000010 */
[----:B------:R-:W-:Y:S01]  /*7e30*/  FSETP.NEU.AND P6, PT, R57, RZ, PT ;  /* 0x000000ff3900720b */ /* 0x000fe20003fcd000 */
[----:B------:R2:W-:Y:S01]  /*7e40*/  STG.E.U16 desc[UR10][R30.64], R15 ;  /* 0x0000000f1e007986 */ /* 0x0005e2000c10150a */
[----:B------:R-:W-:Y:S02]  /*7e50*/  FSEL R5, R34, -INF , P3 ;  /* 0xff80000022057808 */ /* 0x000fe40001800000 */
[----:B-1----:R-:W-:Y:S01]  /*7e60*/  FSEL R4, R37, -INF , P6 ;  /* 0xff80000025047808 */ /* 0x002fe20003000000 */
[----:B------:R2:W-:Y:S01]  /*7e70*/  STG.E.U16 desc[UR10][R32.64], R16 ;  /* 0x0000001020007986 */ /* 0x0005e2000c10150a */
[----:B------:R-:W-:Y:S01]  /*7e80*/  FSEL R2, R35, -INF , P2 ;  /* 0xff80000023027808 */ /* 0x000fe20001000000 */
[----:B------:R-:W-:Y:S01]  /*7e90*/  FFMA R68, R5, 0.69314718246459960938, R68 ;  /* 0x3f31721805447823 */ /* 0x000fe20000000044 */
[----:B------:R-:W-:Y:S01]  /*7ea0*/  FSEL R3, R36, -INF , P1 ;  /* 0xff80000024037808 */ /* 0x000fe20000800000 */
[----:B------:R-:W-:Y:S01]  /*7eb0*/  FFMA R71, R4, 0.69314718246459960938, R71 ;  /* 0x3f31721804477823 */ /* 0x000fe20000000047 */
[----:B------:R-:W-:Y:S01]  /*7ec0*/  LOP3.LUT R0, R0, 0x1c, RZ, 0xc0, !PT ;  /* 0x0000001c00007812 */ /* 0x000fe200078ec0ff */
[----:B------:R-:W-:-:S02]  /*7ed0*/  FFMA R69, R2, 0.69314718246459960938, R69 ;  /* 0x3f31721802457823 */ /* 0x000fc40000000045 */
[----:B------:R-:W-:Y:S01]  /*7ee0*/  FFMA R70, R3, 0.69314718246459960938, R70 ;  /* 0x3f31721803467823 */ /* 0x000fe20000000046 */
[----:B------:R-:W-:Y:S01]  /*7ef0*/  LEA R4, R0, UR8, 0x2 ;  /* 0x0000000800047c11 */ /* 0x000fe2000f8e10ff */
[----:B------:R-:W-:Y:S01]  /*7f00*/  BAR.SYNC.DEFER_BLOCKING 0x0 ;  /* 0x0000000000007b1d */ /* 0x000fe20000010000 */
[C---:B------:R-:W-:Y:S02]  /*7f10*/  IMAD.SHL.U32 R3, R72.reuse, 0x4, RZ ;  /* 0x0000000448037824 */ /* 0x040fe400078e00ff */
[----:B------:R-:W-:-:S03]  /*7f20*/  IMAD.HI R0, R72, 0x4, RZ ;  /* 0x0000000448007827 */ /* 0x000fc600078e02ff */
[----:B0-----:R-:W-:-:S04]  /*7f30*/  IADD3 R2, P1, P2, R3, UR6, R6 ;  /* 0x0000000603027c10 */ /* 0x001fc8000fa3e006 */
[----:B------:R-:W-:Y:S01]  /*7f40*/  IADD3.X R3, PT, PT, R0, UR5, R7, P1, P2 ;  /* 0x0000000500037c10 */ /* 0x000fe20008fe4407 */
[----:B------:R2:W-:Y:S01]  /*7f50*/  STS.128 [R4], R68 ;  /* 0x0000004404007388 */ /* 0x0005e20000000c00 */
[----:B------:R-:W-:Y:S06]  /*7f60*/  BAR.SYNC.DEFER_BLOCKING 0x0 ;  /* 0x0000000000007b1d */ /* 0x000fec0000010000 */
[----:B------:R-:W-:Y:S05]  /*7f70*/  @P0 EXIT ;  /* 0x000000000000094d */ /* 0x000fea0003800000 */
[----:B------:R-:W0:Y:S04]  /*7f80*/  LDS R5, [R40] ;  /* 0x0000000028057984 */ /* 0x000e280000000800 */
[----:B0-----:R-:W-:Y:S01]  /*7f90*/  STG.E desc[UR10][R2.64], R5 ;  /* 0x0000000502007986 */ /* 0x001fe2000c10190a */
[----:B------:R-:W-:Y:S05]  /*7fa0*/  EXIT ;  /* 0x000000000000794d */ /* 0x000fea0003800000 */
.L_x_2:
[----:B------:R-:W-:-:S00]  /*7fb0*/  BRA `(.L_x_2) ;  /* 0xfffffffc00fc7947 */ /* 0x000fc0000383ffff */
[----:B------:R-:W-:-:S00]  /*7fc0*/  NOP ;  /* 0x0000000000007918 */ /* 0x000fc00000000000 */
        /* <DEDUP_REMOVED lines=11> */
.L_x_3:


//--------------------- .nv.global.init           --------------------------
	.section	.nv.global.init,"aw",@progbits
.nv.global.init:
	.type		_$_str,@object
	.size		_$_str,(.L_0 - _$_str)
_$_str:
        /*0000*/ 	.byte	0x5f, 0x5f, 0x43, 0x55, 0x44, 0x41, 0x5f, 0x46, 0x54, 0x5a, 0x00
.L_0:


//--------------------- .nv.shared.attn_fwd       --------------------------
	.section	.nv.shared.attn_fwd,"aw",@nobits
	.sectionflags	@""
	.align	16
	.zero		1024


//--------------------- .nv.shared.reserved.0     --------------------------
	.section	.nv.shared.reserved.0,"aw",@nobits
	.weak		__nv_reservedSMEM_offset_0_alias
	.size		__nv_reservedSMEM_offset_0_alias, 0, 64
	.other		__nv_reservedSMEM_offset_0_alias,@"STO_CUDA_RESERVED_SHARED STV_DEFAULT"
__nv_reservedSMEM_offset_0_alias:
	.zero		0
	.zero		64


//--------------------- .nv.constant0.attn_fwd    --------------------------
	.section	.nv.constant0.attn_fwd,"a",@progbits
	.sectionflags	@""
	.align	4
.nv.constant0.attn_fwd:
	.zero		1032


//--------------------- SYMBOLS --------------------------

	.type		.nv.reservedSmem.offset0,@object
	.size		.nv.reservedSmem.offset0,0x4
	.type		.nv.reservedSmem.cap,@object
	.size		.nv.reservedSmem.cap,0x4
